	.headerflags	@"EF_CUDA_TEXMODE_UNIFIED EF_CUDA_64BIT_ADDRESS EF_CUDA_ACCELERATORS EF_CUDA_SM90 EF_CUDA_VIRTUAL_SM(EF_CUDA_SM90)"
	.elftype	@"ET_EXEC"


//--------------------- .nv.info                  --------------------------
	.section	.nv.info,"",@"SHT_CUDA_INFO"
	.align	4


	//----- nvinfo : EIATTR_REGCOUNT
	.align		4
        /*0000*/ 	.byte	0x04, 0x2f
        /*0002*/ 	.short	(.L_1 - .L_0)
	.align		4
.L_0:
        /*0004*/ 	.word	index@(triton_per_fused__softmax_max_sub_1)
        /*0008*/ 	.word	0x00000030


	//----- nvinfo : EIATTR_MIN_STACK_SIZE
	.align		4
.L_1:
        /*000c*/ 	.byte	0x04, 0x12
        /*000e*/ 	.short	(.L_3 - .L_2)
	.align		4
.L_2:
        /*0010*/ 	.word	index@(triton_per_fused__softmax_max_sub_1)
        /*0014*/ 	.word	0x00000000


	//----- nvinfo : EIATTR_FRAME_SIZE
	.align		4
.L_3:
        /*0018*/ 	.byte	0x04, 0x11
        /*001a*/ 	.short	(.L_5 - .L_4)
	.align		4
.L_4:
        /*001c*/ 	.word	index@(triton_per_fused__softmax_max_sub_1)
        /*0020*/ 	.word	0x00000000


	//----- nvinfo : EIATTR_MIN_STACK_SIZE
	.align		4
.L_5:
        /*0024*/ 	.byte	0x04, 0x12
        /*0026*/ 	.short	(.L_7 - .L_6)
	.align		4
.L_6:
        /*0028*/ 	.word	index@(triton_per_fused__softmax_max_sub_1)
        /*002c*/ 	.word	0x00000000
.L_7:


//--------------------- .nv.info.triton_per_fused__softmax_max_sub_1 --------------------------
	.section	.nv.info.triton_per_fused__softmax_max_sub_1,"",@"SHT_CUDA_INFO"
	.sectionflags	@""
	.align	4


	//----- nvinfo : EIATTR_CUDA_API_VERSION
	.align		4
        /*0000*/ 	.byte	0x04, 0x37
        /*0002*/ 	.short	(.L_9 - .L_8)
.L_8:
        /*0004*/ 	.word	0x0000007c


	//----- nvinfo : EIATTR_KPARAM_INFO
	.align		4
.L_9:
        /*0008*/ 	.byte	0x04, 0x17
        /*000a*/ 	.short	(.L_11 - .L_10)
.L_10:
        /*000c*/ 	.word	0x00000000
        /*0010*/ 	.short	0x0004
        /*0012*/ 	.short	0x001c
        /*0014*/ 	.byte	0x00, 0xf0, 0x11, 0x00


	//----- nvinfo : EIATTR_KPARAM_INFO
	.align		4
.L_11:
        /*0018*/ 	.byte	0x04, 0x17
        /*001a*/ 	.short	(.L_13 - .L_12)
.L_12:
        /*001c*/ 	.word	0x00000000
        /*0020*/ 	.short	0x0003
        /*0022*/ 	.short	0x0018
        /*0024*/ 	.byte	0x00, 0xf0, 0x11, 0x00


	//----- nvinfo : EIATTR_KPARAM_INFO
	.align		4
.L_13:
        /*0028*/ 	.byte	0x04, 0x17
        /*002a*/ 	.short	(.L_15 - .L_14)
.L_14:
        /*002c*/ 	.word	0x00000000
        /*0030*/ 	.short	0x0002
        /*0032*/ 	.short	0x0010
        /*0034*/ 	.byte	0x00, 0xf4, 0x21, 0x00


	//----- nvinfo : EIATTR_KPARAM_INFO
	.align		4
.L_15:
        /*0038*/ 	.byte	0x04, 0x17
        /*003a*/ 	.short	(.L_17 - .L_16)
.L_16:
        /*003c*/ 	.word	0x00000000
        /*0040*/ 	.short	0x0001
        /*0042*/ 	.short	0x0008
        /*0044*/ 	.byte	0x00, 0xf4, 0x21, 0x00


	//----- nvinfo : EIATTR_KPARAM_INFO
	.align		4
.L_17:
        /*0048*/ 	.byte	0x04, 0x17
        /*004a*/ 	.short	(.L_19 - .L_18)
.L_18:
        /*004c*/ 	.word	0x00000000
        /*0050*/ 	.short	0x0000
        /*0052*/ 	.short	0x0000
        /*0054*/ 	.byte	0x00, 0xf4, 0x21, 0x00


	//----- nvinfo : EIATTR_SPARSE_MMA_MASK
	.align		4
.L_19:
        /*0058*/ 	.byte	0x03, 0x50
        /*005a*/ 	.short	0x0000


	//----- nvinfo : EIATTR_MAXREG_COUNT
	.align		4
        /*005c*/ 	.byte	0x03, 0x1b
        /*005e*/ 	.short	0x00ff


	//----- nvinfo : EIATTR_COOP_GROUP_MASK_REGIDS
	.align		4
        /*0060*/ 	.byte	0x04, 0x29
        /*0062*/ 	.short	(.L_21 - .L_20)


	//   ....[0]....
.L_20:
        /*0064*/ 	.word	0xffffffff


	//   ....[1]....
        /*0068*/ 	.word	0xffffffff


	//   ....[2]....
        /*006c*/ 	.word	0xffffffff


	//   ....[3]....
        /*0070*/ 	.word	0xffffffff


	//   ....[4]....
        /*0074*/ 	.word	0xffffffff


	//   ....[5]....
        /*0078*/ 	.word	0xffffffff


	//   ....[6]....
        /*007c*/ 	.word	0xffffffff


	//   ....[7]....
        /*0080*/ 	.word	0xffffffff


	//   ....[8]....
        /*0084*/ 	.word	0xffffffff


	//   ....[9]....
        /*0088*/ 	.word	0xffffffff


	//   ....[10]....
        /*008c*/ 	.word	0xffffffff


	//   ....[11]....
        /*0090*/ 	.word	0xffffffff


	//   ....[12]....
        /*0094*/ 	.word	0xffffffff


	//   ....[13]....
        /*0098*/ 	.word	0xffffffff


	//   ....[14]....
        /*009c*/ 	.word	0xffffffff


	//   ....[15]....
        /*00a0*/ 	.word	0xffffffff


	//   ....[16]....
        /*00a4*/ 	.word	0xffffffff


	//   ....[17]....
        /*00a8*/ 	.word	0xffffffff


	//   ....[18]....
        /*00ac*/ 	.word	0xffffffff


	//   ....[19]....
        /*00b0*/ 	.word	0xffffffff


	//   ....[20]....
        /*00b4*/ 	.word	0xffffffff


	//   ....[21]....
        /*00b8*/ 	.word	0xffffffff


	//   ....[22]....
        /*00bc*/ 	.word	0xffffffff


	//   ....[23]....
        /*00c0*/ 	.word	0xffffffff


	//   ....[24]....
        /*00c4*/ 	.word	0xffffffff


	//   ....[25]....
        /*00c8*/ 	.word	0xffffffff


	//   ....[26]....
        /*00cc*/ 	.word	0xffffffff


	//   ....[27]....
        /*00d0*/ 	.word	0xffffffff


	//   ....[28]....
        /*00d4*/ 	.word	0xffffffff


	//   ....[29]....
        /*00d8*/ 	.word	0xffffffff


	//   ....[30]....
        /*00dc*/ 	.word	0xffffffff


	//   ....[31]....
        /*00e0*/ 	.word	0xffffffff


	//   ....[32]....
        /*00e4*/ 	.word	0xffffffff


	//   ....[33]....
        /*00e8*/ 	.word	0xffffffff


	//   ....[34]....
        /*00ec*/ 	.word	0xffffffff


	//   ....[35]....
        /*00f0*/ 	.word	0xffffffff


	//   ....[36]....
        /*00f4*/ 	.word	0xffffffff


	//   ....[37]....
        /*00f8*/ 	.word	0xffffffff


	//   ....[38]....
        /*00fc*/ 	.word	0xffffffff


	//   ....[39]....
        /*0100*/ 	.word	0xffffffff


	//   ....[40]....
        /*0104*/ 	.word	0xffffffff


	//   ....[41]....
        /*0108*/ 	.word	0xffffffff


	//   ....[42]....
        /*010c*/ 	.word	0xffffffff


	//   ....[43]....
        /*0110*/ 	.word	0xffffffff


	//   ....[44]....
        /*0114*/ 	.word	0xffffffff


	//   ....[45]....
        /*0118*/ 	.word	0xffffffff


	//   ....[46]....
        /*011c*/ 	.word	0xffffffff


	//   ....[47]....
        /*0120*/ 	.word	0xffffffff


	//   ....[48]....
        /*0124*/ 	.word	0xffffffff


	//   ....[49]....
        /*0128*/ 	.word	0xffffffff


	//   ....[50]....
        /*012c*/ 	.word	0xffffffff


	//   ....[51]....
        /*0130*/ 	.word	0xffffffff


	//   ....[52]....
        /*0134*/ 	.word	0xffffffff


	//   ....[53]....
        /*0138*/ 	.word	0xffffffff


	//   ....[54]....
        /*013c*/ 	.word	0xffffffff


	//   ....[55]....
        /*0140*/ 	.word	0xffffffff


	//   ....[56]....
        /*0144*/ 	.word	0xffffffff


	//   ....[57]....
        /*0148*/ 	.word	0xffffffff


	//   ....[58]....
        /*014c*/ 	.word	0xffffffff


	//   ....[59]....
        /*0150*/ 	.word	0xffffffff


	//----- nvinfo : EIATTR_COOP_GROUP_INSTR_OFFSETS
	.align		4
.L_21:
        /*0154*/ 	.byte	0x04, 0x28
        /*0156*/ 	.short	(.L_23 - .L_22)


	//   ....[0]....
.L_22:
        /*0158*/ 	.word	0x000005d0


	//   ....[1]....
        /*015c*/ 	.word	0x00000620


	//   ....[2]....
        /*0160*/ 	.word	0x00000660


	//   ....[3]....
        /*0164*/ 	.word	0x000006f0


	//   ....[4]....
        /*0168*/ 	.word	0x00000730


	//   ....[5]....
        /*016c*/ 	.word	0x00000780


	//   ....[6]....
        /*0170*/ 	.word	0x000007f0


	//   ....[7]....
        /*0174*/ 	.word	0x00000820


	//   ....[8]....
        /*0178*/ 	.word	0x00000850


	//   ....[9]....
        /*017c*/ 	.word	0x000008b0


	//   ....[10]....
        /*0180*/ 	.word	0x00000910


	//   ....[11]....
        /*0184*/ 	.word	0x00000960


	//   ....[12]....
        /*0188*/ 	.word	0x000009d0


	//   ....[13]....
        /*018c*/ 	.word	0x00000a00


	//   ....[14]....
        /*0190*/ 	.word	0x00000a30


	//   ....[15]....
        /*0194*/ 	.word	0x00000a70


	//   ....[16]....
        /*0198*/ 	.word	0x00000b00


	//   ....[17]....
        /*019c*/ 	.word	0x00000b30


	//   ....[18]....
        /*01a0*/ 	.word	0x00001000


	//   ....[19]....
        /*01a4*/ 	.word	0x00001010


	//   ....[20]....
        /*01a8*/ 	.word	0x000010b0


	//   ....[21]....
        /*01ac*/ 	.word	0x000010c0


	//   ....[22]....
        /*01b0*/ 	.word	0x00001160


	//   ....[23]....
        /*01b4*/ 	.word	0x00001180


	//   ....[24]....
        /*01b8*/ 	.word	0x000011e0


	//   ....[25]....
        /*01bc*/ 	.word	0x00001260


	//   ....[26]....
        /*01c0*/ 	.word	0x000012a0


	//   ....[27]....
        /*01c4*/ 	.word	0x00001690


	//   ....[28]....
        /*01c8*/ 	.word	0x000016a0


	//   ....[29]....
        /*01cc*/ 	.word	0x00001740


	//   ....[30]....
        /*01d0*/ 	.word	0x00001750


	//   ....[31]....
        /*01d4*/ 	.word	0x000017f0


	//   ....[32]....
        /*01d8*/ 	.word	0x00001810


	//   ....[33]....
        /*01dc*/ 	.word	0x000018b0


	//   ....[34]....
        /*01e0*/ 	.word	0x00001940


	//   ....[35]....
        /*01e4*/ 	.word	0x00001980


	//   ....[36]....
        /*01e8*/ 	.word	0x00001af0


	//   ....[37]....
        /*01ec*/ 	.word	0x00001b60


	//   ....[38]....
        /*01f0*/ 	.word	0x00001ba0


	//   ....[39]....
        /*01f4*/ 	.word	0x00001d10


	//   ....[40]....
        /*01f8*/ 	.word	0x00001d50


	//   ....[41]....
        /*01fc*/ 	.word	0x00001d90


	//   ....[42]....
        /*0200*/ 	.word	0x00001f00


	//   ....[43]....
        /*0204*/ 	.word	0x00001f40


	//   ....[44]....
        /*0208*/ 	.word	0x00001f80


	//   ....[45]....
        /*020c*/ 	.word	0x00002100


	//   ....[46]....
        /*0210*/ 	.word	0x00002140


	//   ....[47]....
        /*0214*/ 	.word	0x00002180


	//   ....[48]....
        /*0218*/ 	.word	0x00002510


	//   ....[49]....
        /*021c*/ 	.word	0x00002620


	//   ....[50]....
        /*0220*/ 	.word	0x00002680


	//   ....[51]....
        /*0224*/ 	.word	0x000026b0


	//   ....[52]....
        /*0228*/ 	.word	0x00002700


	//   ....[53]....
        /*022c*/ 	.word	0x00002720


	//   ....[54]....
        /*0230*/ 	.word	0x000028c0


	//   ....[55]....
        /*0234*/ 	.word	0x000028f0


	//   ....[56]....
        /*0238*/ 	.word	0x00002a10


	//   ....[57]....
        /*023c*/ 	.word	0x00002b40


	//   ....[58]....
        /*0240*/ 	.word	0x00002c60


	//   ....[59]....
        /*0244*/ 	.word	0x00002d20


	//----- nvinfo : EIATTR_EXIT_INSTR_OFFSETS
	.align		4
.L_23:
        /*0248*/ 	.byte	0x04, 0x1c
        /*024a*/ 	.short	(.L_25 - .L_24)


	//   ....[0]....
.L_24:
        /*024c*/ 	.word	0x00002f60


	//   ....[1]....
        /*0250*/ 	.word	0x00002f80


	//----- nvinfo : EIATTR_REQNTID
	.align		4
.L_25:
        /*0254*/ 	.byte	0x04, 0x10
        /*0256*/ 	.short	(.L_27 - .L_26)
.L_26:
        /*0258*/ 	.word	0x00000100
        /*025c*/ 	.word	0x00000001
        /*0260*/ 	.word	0x00000001


	//----- nvinfo : EIATTR_CBANK_PARAM_SIZE
	.align		4
.L_27:
        /*0264*/ 	.byte	0x03, 0x19
        /*0266*/ 	.short	0x0020


	//----- nvinfo : EIATTR_PARAM_CBANK
	.align		4
        /*0268*/ 	.byte	0x04, 0x0a
        /*026a*/ 	.short	(.L_29 - .L_28)
	.align		4
.L_28:
        /*026c*/ 	.word	index@(.nv.constant0.triton_per_fused__softmax_max_sub_1)
        /*0270*/ 	.short	0x0210
        /*0272*/ 	.short	0x0020


	//----- nvinfo : EIATTR_SW_WAR
	.align		4
.L_29:
        /*0274*/ 	.byte	0x04, 0x36
        /*0276*/ 	.short	(.L_31 - .L_30)
.L_30:
        /*0278*/ 	.word	0x00000008
.L_31:


//--------------------- .nv.callgraph             --------------------------
	.section	.nv.callgraph,"",@"SHT_CUDA_CALLGRAPH"
	.align	4
	.sectionentsize	8
	.align		4
        /*0000*/ 	.word	0x00000000
	.align		4
        /*0004*/ 	.word	0xffffffff
	.align		4
        /*0008*/ 	.word	0x00000000
	.align		4
        /*000c*/ 	.word	0xfffffffe
	.align		4
        /*0010*/ 	.word	0x00000000
	.align		4
        /*0014*/ 	.word	0xfffffffd
	.align		4
        /*0018*/ 	.word	0x00000000
	.align		4
        /*001c*/ 	.word	0xfffffffc


//--------------------- .text.triton_per_fused__softmax_max_sub_1 --------------------------
	.section	.text.triton_per_fused__softmax_max_sub_1,"ax",@progbits
	.sectionflags	@"SHF_BARRIERS=1"
	.align	128
        .global         triton_per_fused__softmax_max_sub_1
        .type           triton_per_fused__softmax_max_sub_1,@function
        .size           triton_per_fused__softmax_max_sub_1,(.L_x_1 - triton_per_fused__softmax_max_sub_1)
        .other          triton_per_fused__softmax_max_sub_1,@"STO_CUDA_ENTRY STV_DEFAULT"
triton_per_fused__softmax_max_sub_1:
.text.triton_per_fused__softmax_max_sub_1:
[----:B------:R-:W0:Y:S02]  /*0000*/  LDC R1, c[0x0][0x28] ;  /* 0x00000a00ff017b82 */ /* 0x000e240000000800 */
[----:B------:R-:W1:Y:S01]  /*0010*/  S2R R13, SR_TID.X ;  /* 0x00000000000d7919 */ /* 0x000e620000002100 */
[----:B------:R-:W2:Y:S01]  /*0020*/  LDC.64 R2, c[0x0][0x210] ;  /* 0x00008400ff027b82 */ /* 0x000ea20000000a00 */
[----:B------:R-:W-:Y:S02]  /*0030*/  CS2R R8, SRZ ;  /* 0x0000000000087805 */ /* 0x000fe4000001ff00 */
[----:B------:R-:W-:Y:S01]  /*0040*/  CS2R R10, SRZ ;  /* 0x00000000000a7805 */ /* 0x000fe2000001ff00 */
[----:B------:R-:W3:Y:S01]  /*0050*/  S2R R0, SR_CTAID.X ;  /* 0x0000000000007919 */ /* 0x000ee20000002500 */
[----:B------:R-:W-:Y:S01]  /*0060*/  ULDC.64 UR6, c[0x0][0x208] ;  /* 0x0000820000067ab9 */ /* 0x000fe20000000a00 */
[----:B-1----:R-:W-:Y:S01]  /*0070*/  SHF.R.U32.HI R23, RZ, 0x3, R13 ;  /* 0x00000003ff177819 */ /* 0x002fe2000001160d */
[----:B------:R-:W-:Y:S02]  /*0080*/  IMAD.SHL.U32 R12, R13, 0x4, RZ ;  /* 0x000000040d0c7824 */ /* 0x000fe400078e00ff */
[----:B---3--:R-:W-:Y:S01]  /*0090*/  IMAD.SHL.U32 R0, R0, 0x80, RZ ;  /* 0x0000008000007824 */ /* 0x008fe200078e00ff */
[----:B------:R-:W-:-:S02]  /*00a0*/  SGXT.U32 R23, R23, 0x5 ;  /* 0x000000051717781a */ /* 0x000fc40000000000 */
[----:B------:R-:W-:Y:S02]  /*00b0*/  LOP3.LUT R12, R12, 0x1c, RZ, 0xc0, !PT ;  /* 0x0000001c0c0c7812 */ /* 0x000fe400078ec0ff */
[----:B------:R-:W-:-:S04]  /*00c0*/  LOP3.LUT R15, R0, R23, RZ, 0xfc, !PT ;  /* 0x00000017000f7212 */ /* 0x000fc800078efcff */
[C---:B------:R-:W-:Y:S01]  /*00d0*/  ISETP.GE.AND P2, PT, R15.reuse, 0x80, PT ;  /* 0x000000800f00780c */ /* 0x040fe20003f46270 */
[----:B------:R-:W-:-:S04]  /*00e0*/  IMAD R15, R15, 0x20, R12 ;  /* 0x000000200f0f7824 */ /* 0x000fc800078e020c */
[----:B--2---:R-:W-:Y:S01]  /*00f0*/  IMAD.WIDE R18, R15, 0x4, R2 ;  /* 0x000000040f127825 */ /* 0x004fe200078e0202 */
[----:B------:R-:W-:-:S07]  /*0100*/  LOP3.LUT R17, R0, 0x20, R23, 0xfe, !PT ;  /* 0x0000002000117812 */ /* 0x000fce00078efe17 */
[----:B------:R1:W2:Y:S01]  /*0110*/  @!P2 LDG.E.128 R8, desc[UR6][R18.64] ;  /* 0x000000061208a981 */ /* 0x0002a2000c1e1d00 */
[C---:B------:R-:W-:Y:S01]  /*0120*/  ISETP.GE.AND P1, PT, R17.reuse, 0x80, PT ;  /* 0x000000801100780c */ /* 0x040fe20003f26270 */
[----:B------:R-:W-:Y:S01]  /*0130*/  IMAD R17, R17, 0x20, R12 ;  /* 0x0000002011117824 */ /* 0x000fe200078e020c */
[----:B------:R-:W-:Y:S02]  /*0140*/  CS2R R4, SRZ ;  /* 0x0000000000047805 */ /* 0x000fe4000001ff00 */
[----:B------:R-:W-:Y:S01]  /*0150*/  CS2R R6, SRZ ;  /* 0x0000000000067805 */ /* 0x000fe2000001ff00 */
[----:B------:R-:W-:-:S08]  /*0160*/  IMAD.WIDE R28, R17, 0x4, R2 ;  /* 0x00000004111c7825 */ /* 0x000fd000078e0202 */
[----:B------:R3:W4:Y:S01]  /*0170*/  @!P1 LDG.E.128 R4, desc[UR6][R28.64] ;  /* 0x000000061c049981 */ /* 0x000722000c1e1d00 */
[C---:B-1----:R-:W-:Y:S02]  /*0180*/  LOP3.LUT R19, R12.reuse, 0x1, RZ, 0xfc, !PT ;  /* 0x000000010c137812 */ /* 0x042fe400078efcff */
[C---:B------:R-:W-:Y:S02]  /*0190*/  LOP3.LUT R16, R12.reuse, 0x2, RZ, 0xfc, !PT ;  /* 0x000000020c107812 */ /* 0x040fe400078efcff */
[----:B------:R-:W-:Y:S02]  /*01a0*/  P2R R42, PR, RZ, 0x2 ;  /* 0x00000002ff2a7803 */ /* 0x000fe40000000000 */
[----:B------:R-:W-:Y:S02]  /*01b0*/  P2R R40, PR, RZ, 0x4 ;  /* 0x00000004ff287803 */ /* 0x000fe40000000000 */
[----:B---3--:R-:W-:Y:S02]  /*01c0*/  LOP3.LUT R28, R12, 0x3, RZ, 0xfc, !PT ;  /* 0x000000030c1c7812 */ /* 0x008fe400078efcff */
[----:B--2---:R-:W-:-:S02]  /*01d0*/  SEL R20, R8, RZ, !P2 ;  /* 0x000000ff08147207 */ /* 0x004fc40005000000 */
[----:B------:R-:W-:Y:S02]  /*01e0*/  SEL R24, R9, RZ, !P2 ;  /* 0x000000ff09187207 */ /* 0x000fe40005000000 */
[----:B------:R-:W-:Y:S02]  /*01f0*/  FSEL R8, R20, -INF , !P2 ;  /* 0xff80000014087808 */ /* 0x000fe40005000000 */
[----:B------:R-:W-:Y:S02]  /*0200*/  FSEL R9, R24, -INF , !P2 ;  /* 0xff80000018097808 */ /* 0x000fe40005000000 */
[C---:B------:R-:W-:Y:S02]  /*0210*/  FSETP.NAN.AND P4, PT, R8.reuse, R8, PT ;  /* 0x000000080800720b */ /* 0x040fe40003f88000 */
[CC--:B------:R-:W-:Y:S02]  /*0220*/  FSETP.GT.AND P3, PT, R8.reuse, R9.reuse, PT ;  /* 0x000000090800720b */ /* 0x0c0fe40003f64000 */
[----:B------:R-:W-:-:S02]  /*0230*/  FSETP.EQ.OR P0, PT, R8, R9, P4 ;  /* 0x000000090800720b */ /* 0x000fc40002702400 */
[CC--:B------:R-:W-:Y:S02]  /*0240*/  FSEL R27, R8.reuse, R9.reuse, P4 ;  /* 0x00000009081b7208 */ /* 0x0c0fe40002000000 */
[-C--:B------:R-:W-:Y:S02]  /*0250*/  FSETP.GT.OR P0, PT, R8, R9.reuse, P0 ;  /* 0x000000090800720b */ /* 0x080fe40000704400 */
[----:B------:R-:W-:Y:S02]  /*0260*/  SEL R30, R10, RZ, !P2 ;  /* 0x000000ff0a1e7207 */ /* 0x000fe40005000000 */
[----:B------:R-:W-:Y:S02]  /*0270*/  FSEL R9, R8, R9, P0 ;  /* 0x0000000908097208 */ /* 0x000fe40000000000 */
[----:B----4-:R-:W-:Y:S02]  /*0280*/  SEL R10, R4, RZ, !P1 ;  /* 0x000000ff040a7207 */ /* 0x010fe40004800000 */
[----:B------:R-:W-:-:S02]  /*0290*/  SEL R14, R5, RZ, !P1 ;  /* 0x000000ff050e7207 */ /* 0x000fc40004800000 */
[----:B------:R-:W-:Y:S02]  /*02a0*/  FSEL R4, R30, -INF , !P2 ;  /* 0xff8000001e047808 */ /* 0x000fe40005000000 */
[----:B------:R-:W-:Y:S02]  /*02b0*/  FSETP.NAN.AND P5, PT, R9, R9, PT ;  /* 0x000000090900720b */ /* 0x000fe40003fa8000 */
[----:B------:R-:W-:Y:S02]  /*02c0*/  FSEL R5, R10, -INF , !P1 ;  /* 0xff8000000a057808 */ /* 0x000fe40004800000 */
[----:B------:R-:W-:Y:S02]  /*02d0*/  FSEL R27, R8, R27, P3 ;  /* 0x0000001b081b7208 */ /* 0x000fe40001800000 */
[----:B------:R-:W-:Y:S02]  /*02e0*/  FSETP.NAN.AND P4, PT, R4, R4, P5 ;  /* 0x000000040400720b */ /* 0x000fe40002f88000 */
[----:B------:R-:W-:-:S02]  /*02f0*/  FSEL R8, R14, -INF , !P1 ;  /* 0xff8000000e087808 */ /* 0x000fc40004800000 */
[----:B------:R-:W-:Y:S02]  /*0300*/  FSETP.NAN.AND P3, PT, R5, R5, PT ;  /* 0x000000050500720b */ /* 0x000fe40003f68000 */
[----:B------:R-:W-:Y:S02]  /*0310*/  SEL R25, R12, R19, P0 ;  /* 0x000000130c197207 */ /* 0x000fe40000000000 */
[-C--:B------:R-:W-:Y:S02]  /*0320*/  FSETP.NUM.AND P0, PT, R4, R4.reuse, P5 ;  /* 0x000000040400720b */ /* 0x080fe40002f07000 */
[----:B------:R-:W-:Y:S02]  /*0330*/  FSETP.EQ.OR P4, PT, R9, R4, P4 ;  /* 0x000000040900720b */ /* 0x000fe40002782400 */
[----:B------:R-:W-:Y:S02]  /*0340*/  SEL R18, R6, RZ, !P1 ;  /* 0x000000ff06127207 */ /* 0x000fe40004800000 */
[----:B------:R-:W-:-:S02]  /*0350*/  FSETP.GT.AND P6, PT, R5, R8, PT ;  /* 0x000000080500720b */ /* 0x000fc40003fc4000 */
[----:B------:R-:W-:Y:S02]  /*0360*/  FSEL R22, R5, R8, P3 ;  /* 0x0000000805167208 */ /* 0x000fe40001800000 */
[-C--:B------:R-:W-:Y:S02]  /*0370*/  FSETP.GT.AND P5, PT, R27, R4.reuse, PT ;  /* 0x000000041b00720b */ /* 0x080fe40003fa4000 */
[----:B------:R-:W-:Y:S02]  /*0380*/  FSETP.GT.OR P0, PT, R9, R4, P0 ;  /* 0x000000040900720b */ /* 0x000fe40000704400 */
[----:B------:R-:W-:Y:S02]  /*0390*/  ISETP.LT.U32.AND P4, PT, R25, R16, P4 ;  /* 0x000000101900720c */ /* 0x000fe40002781070 */
[----:B------:R-:W-:Y:S02]  /*03a0*/  FSEL R6, R18, -INF , !P1 ;  /* 0xff80000012067808 */ /* 0x000fe40004800000 */
[----:B------:R-:W-:-:S02]  /*03b0*/  FSEL R21, R5, R22, P6 ;  /* 0x0000001605157208 */ /* 0x000fc40003000000 */
[----:B------:R-:W-:Y:S02]  /*03c0*/  FSETP.EQ.OR P6, PT, R5, R8, P3 ;  /* 0x000000080500720b */ /* 0x000fe40001fc2400 */
[----:B------:R-:W-:Y:S02]  /*03d0*/  PLOP3.LUT P3, PT, P0, P4, PT, 0xa8, 0x0 ;  /* 0x000000000000781c */ /* 0x000fe40000769570 */
[----:B------:R-:W-:Y:S02]  /*03e0*/  FSETP.GT.AND P4, PT, R21, R6, PT ;  /* 0x000000061500720b */ /* 0x000fe40003f84000 */
[----:B------:R-:W-:Y:S02]  /*03f0*/  FSETP.NAN.AND P0, PT, R27, R27, PT ;  /* 0x0000001b1b00720b */ /* 0x000fe40003f08000 */
[----:B------:R-:W-:Y:S02]  /*0400*/  SEL R34, R11, RZ, !P2 ;  /* 0x000000ff0b227207 */ /* 0x000fe40005000000 */
[----:B------:R-:W-:-:S02]  /*0410*/  FSETP.GT.OR P6, PT, R5, R8, P6 ;  /* 0x000000080500720b */ /* 0x000fc400037c4400 */
[-C--:B------:R-:W-:Y:S02]  /*0420*/  FSEL R9, R9, R4.reuse, P3 ;  /* 0x0000000409097208 */ /* 0x080fe40001800000 */
[----:B------:R-:W-:Y:S02]  /*0430*/  @!P5 FSEL R27, R27, R4, P0 ;  /* 0x000000041b1bd208 */ /* 0x000fe40000000000 */
[----:B------:R-:W-:Y:S02]  /*0440*/  FSETP.NAN.AND P5, PT, R21, R21, PT ;  /* 0x000000151500720b */ /* 0x000fe40003fa8000 */
[----:B------:R-:W-:Y:S02]  /*0450*/  FSEL R5, R5, R8, P6 ;  /* 0x0000000805057208 */ /* 0x000fe40003000000 */
[----:B------:R-:W-:Y:S02]  /*0460*/  FSEL R4, R34, -INF , !P2 ;  /* 0xff80000022047808 */ /* 0x000fe40005000000 */
[----:B------:R-:W-:-:S02]  /*0470*/  FSETP.NAN.AND P0, PT, R9, R9, PT ;  /* 0x000000090900720b */ /* 0x000fc40003f08000 */
[----:B------:R-:W-:Y:S02]  /*0480*/  @!P4 FSEL R21, R21, R6, P5 ;  /* 0x000000061515c208 */ /* 0x000fe40002800000 */
[----:B------:R-:W-:Y:S02]  /*0490*/  SEL R25, R25, R16, P3 ;  /* 0x0000001019197207 */ /* 0x000fe40001800000 */
[----:B------:R-:W-:Y:S02]  /*04a0*/  FSETP.NAN.AND P4, PT, R5, R5, PT ;  /* 0x000000050500720b */ /* 0x000fe40003f88000 */
[----:B------:R-:W-:Y:S02]  /*04b0*/  FSETP.NAN.AND P3, PT, R4, R4, P0 ;  /* 0x000000040400720b */ /* 0x000fe40000768000 */
[----:B------:R-:W-:Y:S02]  /*04c0*/  FSETP.NAN.AND P5, PT, R6, R6, P4 ;  /* 0x000000060600720b */ /* 0x000fe400027a8000 */
[----:B------:R-:W-:-:S02]  /*04d0*/  FSETP.NUM.AND P0, PT, R4, R4, P0 ;  /* 0x000000040400720b */ /* 0x000fc40000707000 */
[----:B------:R-:W-:Y:S02]  /*04e0*/  FSETP.EQ.OR P3, PT, R9, R4, P3 ;  /* 0x000000040900720b */ /* 0x000fe40001f62400 */
[----:B------:R-:W-:Y:S02]  /*04f0*/  SEL R22, R7, RZ, !P1 ;  /* 0x000000ff07167207 */ /* 0x000fe40004800000 */
[----:B------:R-:W-:Y:S02]  /*0500*/  SEL R7, R12, R19, P6 ;  /* 0x000000130c077207 */ /* 0x000fe40003000000 */
[-C--:B------:R-:W-:Y:S02]  /*0510*/  FSETP.NUM.AND P4, PT, R6, R6.reuse, P4 ;  /* 0x000000060600720b */ /* 0x080fe40002787000 */
[----:B------:R-:W-:Y:S02]  /*0520*/  FSETP.EQ.OR P5, PT, R5, R6, P5 ;  /* 0x000000060500720b */ /* 0x000fe40002fa2400 */
[----:B------:R-:W-:-:S02]  /*0530*/  FSETP.GT.OR P0, PT, R9, R4, P0 ;  /* 0x000000040900720b */ /* 0x000fc40000704400 */
[----:B------:R-:W-:Y:S02]  /*0540*/  ISETP.LT.U32.AND P3, PT, R25, R28, P3 ;  /* 0x0000001c1900720c */ /* 0x000fe40001f61070 */
[----:B------:R-:W-:Y:S02]  /*0550*/  FSETP.GT.AND P6, PT, R27, R4, PT ;  /* 0x000000041b00720b */ /* 0x000fe40003fc4000 */
[----:B------:R-:W-:Y:S02]  /*0560*/  FSETP.GT.OR P4, PT, R5, R6, P4 ;  /* 0x000000060500720b */ /* 0x000fe40002784400 */
[----:B------:R-:W-:Y:S02]  /*0570*/  ISETP.LT.U32.AND P5, PT, R7, R16, P5 ;  /* 0x000000100700720c */ /* 0x000fe40002fa1070 */
[----:B------:R-:W-:Y:S02]  /*0580*/  PLOP3.LUT P0, PT, P0, P3, PT, 0xa8, 0x0 ;  /* 0x000000000000781c */ /* 0x000fe40000707570 */
[----:B------:R-:W-:-:S02]  /*0590*/  PLOP3.LUT P4, PT, P4, P5, PT, 0xa8, 0x0 ;  /* 0x000000000000781c */ /* 0x000fc4000278b570 */
[----:B------:R-:W-:Y:S02]  /*05a0*/  FSEL R9, R9, R4, P0 ;  /* 0x0000000409097208 */ /* 0x000fe40000000000 */
[----:B------:R-:W-:Y:S02]  /*05b0*/  FSEL R8, R22, -INF , !P1 ;  /* 0xff80000016087808 */ /* 0x000fe40004800000 */
[----:B------:R-:W-:Y:S01]  /*05c0*/  FSETP.NAN.AND P3, PT, R27, R27, PT ;  /* 0x0000001b1b00720b */ /* 0x000fe20003f68000 */
[----:B------:R-:W1:Y:S01]  /*05d0*/  SHFL.BFLY PT, R26, R9, 0x4, 0x1f ;  /* 0x0c801f00091a7f89 */ /* 0x000e6200000e0000 */
[----:B------:R-:W-:Y:S02]  /*05e0*/  FSEL R5, R5, R6, P4 ;  /* 0x0000000605057208 */ /* 0x000fe40002000000 */
[----:B------:R-:W-:Y:S02]  /*05f0*/  @!P6 FSEL R27, R27, R4, P3 ;  /* 0x000000041b1be208 */ /* 0x000fe40001800000 */
[----:B------:R-:W-:-:S02]  /*0600*/  FSETP.GT.AND P5, PT, R21, R8, PT ;  /* 0x000000081500720b */ /* 0x000fc40003fa4000 */
[----:B------:R-:W-:Y:S01]  /*0610*/  FSETP.NAN.AND P3, PT, R5, R5, PT ;  /* 0x000000050500720b */ /* 0x000fe20003f68000 */
[----:B------:R-:W-:Y:S01]  /*0620*/  SHFL.BFLY PT, R4, R27, 0x4, 0x1f ;  /* 0x0c801f001b047f89 */ /* 0x000fe200000e0000 */
[----:B------:R-:W-:Y:S02]  /*0630*/  SEL R25, R25, R28, P0 ;  /* 0x0000001c19197207 */ /* 0x000fe40000000000 */
[C---:B------:R-:W-:Y:S02]  /*0640*/  FSETP.NAN.AND P0, PT, R8.reuse, R8, P3 ;  /* 0x000000080800720b */ /* 0x040fe40001f08000 */
[----:B------:R-:W-:Y:S01]  /*0650*/  SEL R7, R7, R16, P4 ;  /* 0x0000001007077207 */ /* 0x000fe20002000000 */
[----:B------:R-:W2:Y:S01]  /*0660*/  SHFL.BFLY PT, R32, R25, 0x4, 0x1f ;  /* 0x0c801f0019207f89 */ /* 0x000ea200000e0000 */
[-C--:B------:R-:W-:Y:S02]  /*0670*/  FSETP.NUM.AND P3, PT, R8, R8.reuse, P3 ;  /* 0x000000080800720b */ /* 0x080fe40001f67000 */
[----:B------:R-:W-:-:S02]  /*0680*/  FSETP.EQ.OR P4, PT, R5, R8, P0 ;  /* 0x000000080500720b */ /* 0x000fc40000782400 */
[----:B------:R-:W-:Y:S02]  /*0690*/  FSETP.NAN.AND P6, PT, R21, R21, PT ;  /* 0x000000151500720b */ /* 0x000fe40003fc8000 */
[----:B------:R-:W-:Y:S02]  /*06a0*/  FSETP.GT.OR P0, PT, R5, R8, P3 ;  /* 0x000000080500720b */ /* 0x000fe40001f04400 */
[----:B------:R-:W-:Y:S02]  /*06b0*/  ISETP.LT.U32.AND P4, PT, R7, R28, P4 ;  /* 0x0000001c0700720c */ /* 0x000fe40002781070 */
[-C--:B------:R-:W-:Y:S02]  /*06c0*/  @!P5 FSEL R21, R21, R8.reuse, P6 ;  /* 0x000000081515d208 */ /* 0x080fe40003000000 */
[----:B------:R-:W-:Y:S02]  /*06d0*/  PLOP3.LUT P0, PT, P0, P4, PT, 0xa8, 0x0 ;  /* 0x000000000000781c */ /* 0x000fe40000709570 */
[----:B------:R-:W-:Y:S01]  /*06e0*/  FSETP.NAN.AND P3, PT, R9, R9, PT ;  /* 0x000000090900720b */ /* 0x000fe20003f68000 */
[----:B------:R-:W3:Y:S01]  /*06f0*/  SHFL.BFLY PT, R6, R21, 0x4, 0x1f ;  /* 0x0c801f0015067f89 */ /* 0x000ee200000e0000 */
[----:B------:R-:W-:-:S02]  /*0700*/  FSEL R5, R5, R8, P0 ;  /* 0x0000000805057208 */ /* 0x000fc40000000000 */
[CC--:B-1----:R-:W-:Y:S02]  /*0710*/  FSETP.NAN.AND P4, PT, R26.reuse, R26.reuse, P3 ;  /* 0x0000001a1a00720b */ /* 0x0c2fe40001f88000 */
[-C--:B------:R-:W-:Y:S01]  /*0720*/  FSETP.NUM.AND P3, PT, R26, R26.reuse, P3 ;  /* 0x0000001a1a00720b */ /* 0x080fe20001f67000 */
[----:B------:R-:W1:Y:S01]  /*0730*/  SHFL.BFLY PT, R36, R5, 0x4, 0x1f ;  /* 0x0c801f0005247f89 */ /* 0x000e6200000e0000 */
[----:B------:R-:W-:Y:S02]  /*0740*/  FSETP.EQ.OR P4, PT, R9, R26, P4 ;  /* 0x0000001a0900720b */ /* 0x000fe40002782400 */
[----:B------:R-:W-:Y:S02]  /*0750*/  SEL R7, R7, R28, P0 ;  /* 0x0000001c07077207 */ /* 0x000fe40000000000 */
[----:B------:R-:W-:Y:S02]  /*0760*/  FSETP.GT.OR P3, PT, R9, R26, P3 ;  /* 0x0000001a0900720b */ /* 0x000fe40001f64400 */
[----:B--2---:R-:W-:Y:S01]  /*0770*/  ISETP.LT.AND P4, PT, R25, R32, P4 ;  /* 0x000000201900720c */ /* 0x004fe20002781270 */
[----:B------:R-:W2:Y:S01]  /*0780*/  SHFL.BFLY PT, R38, R7, 0x4, 0x1f ;  /* 0x0c801f0007267f89 */ /* 0x000ea200000e0000 */
[----:B------:R-:W-:-:S02]  /*0790*/  FSETP.GT.AND P5, PT, R27, R4, PT ;  /* 0x000000041b00720b */ /* 0x000fc40003fa4000 */
[----:B------:R-:W-:Y:S02]  /*07a0*/  PLOP3.LUT P3, PT, P3, P4, PT, 0xa8, 0x0 ;  /* 0x000000000000781c */ /* 0x000fe40001f69570 */
[----:B------:R-:W-:Y:S02]  /*07b0*/  FSETP.NAN.AND P0, PT, R27, R27, PT ;  /* 0x0000001b1b00720b */ /* 0x000fe40003f08000 */
[----:B------:R-:W-:Y:S02]  /*07c0*/  FSEL R9, R9, R26, P3 ;  /* 0x0000001a09097208 */ /* 0x000fe40001800000 */
[----:B------:R-:W-:Y:S02]  /*07d0*/  SEL R25, R25, R32, P3 ;  /* 0x0000002019197207 */ /* 0x000fe40001800000 */
[----:B---3--:R-:W-:Y:S01]  /*07e0*/  FSETP.GT.AND P4, PT, R21, R6, PT ;  /* 0x000000061500720b */ /* 0x008fe20003f84000 */
[----:B------:R-:W3:Y:S02]  /*07f0*/  SHFL.BFLY PT, R8, R9, 0x2, 0x1f ;  /* 0x0c401f0009087f89 */ /* 0x000ee400000e0000 */
[----:B------:R-:W-:-:S02]  /*0800*/  @!P5 FSEL R27, R27, R4, P0 ;  /* 0x000000041b1bd208 */ /* 0x000fc40000000000 */
[----:B------:R-:W-:Y:S01]  /*0810*/  FSETP.NAN.AND P0, PT, R5, R5, PT ;  /* 0x000000050500720b */ /* 0x000fe20003f08000 */
[----:B------:R-:W4:Y:S01]  /*0820*/  SHFL.BFLY PT, R26, R25, 0x2, 0x1f ;  /* 0x0c401f00191a7f89 */ /* 0x000f2200000e0000 */
[----:B------:R-:W-:Y:S02]  /*0830*/  FSETP.NAN.AND P5, PT, R21, R21, PT ;  /* 0x000000151500720b */ /* 0x000fe40003fa8000 */
[CC--:B-1----:R-:W-:Y:S01]  /*0840*/  FSETP.NAN.AND P3, PT, R36.reuse, R36.reuse, P0 ;  /* 0x000000242400720b */ /* 0x0c2fe20000768000 */
[----:B------:R-:W1:Y:S01]  /*0850*/  SHFL.BFLY PT, R4, R27, 0x2, 0x1f ;  /* 0x0c401f001b047f89 */ /* 0x000e6200000e0000 */
[-C--:B------:R-:W-:Y:S02]  /*0860*/  FSETP.NUM.AND P0, PT, R36, R36.reuse, P0 ;  /* 0x000000242400720b */ /* 0x080fe40000707000 */
[----:B------:R-:W-:Y:S02]  /*0870*/  FSETP.EQ.OR P3, PT, R5, R36, P3 ;  /* 0x000000240500720b */ /* 0x000fe40001f62400 */
[----:B------:R-:W-:-:S02]  /*0880*/  @!P4 FSEL R21, R21, R6, P5 ;  /* 0x000000061515c208 */ /* 0x000fc40002800000 */
[----:B------:R-:W-:Y:S02]  /*0890*/  FSETP.GT.OR P0, PT, R5, R36, P0 ;  /* 0x000000240500720b */ /* 0x000fe40000704400 */
[----:B--2---:R-:W-:Y:S01]  /*08a0*/  ISETP.LT.AND P3, PT, R7, R38, P3 ;  /* 0x000000260700720c */ /* 0x004fe20001f61270 */
[----:B------:R-:W2:Y:S03]  /*08b0*/  SHFL.BFLY PT, R6, R21, 0x2, 0x1f ;  /* 0x0c401f0015067f89 */ /* 0x000ea600000e0000 */
[----:B------:R-:W-:Y:S02]  /*08c0*/  PLOP3.LUT P4, PT, P0, P3, PT, 0xa8, 0x0 ;  /* 0x000000000000781c */ /* 0x000fe40000787570 */
[----:B------:R-:W-:Y:S02]  /*08d0*/  FSETP.NAN.AND P0, PT, R9, R9, PT ;  /* 0x000000090900720b */ /* 0x000fe40003f08000 */
[----:B------:R-:W-:-:S02]  /*08e0*/  FSEL R5, R5, R36, P4 ;  /* 0x0000002405057208 */ /* 0x000fc40002000000 */
[CC--:B---3--:R-:W-:Y:S02]  /*08f0*/  FSETP.NAN.AND P3, PT, R8.reuse, R8.reuse, P0 ;  /* 0x000000080800720b */ /* 0x0c8fe40000768000 */
[-C--:B------:R-:W-:Y:S01]  /*0900*/  FSETP.NUM.AND P0, PT, R8, R8.reuse, P0 ;  /* 0x000000080800720b */ /* 0x080fe20000707000 */
[----:B------:R-:W3:Y:S01]  /*0910*/  SHFL.BFLY PT, R32, R5, 0x2, 0x1f ;  /* 0x0c401f0005207f89 */ /* 0x000ee200000e0000 */
[----:B------:R-:W-:Y:S02]  /*0920*/  FSETP.EQ.OR P3, PT, R9, R8, P3 ;  /* 0x000000080900720b */ /* 0x000fe40001f62400 */
[----:B------:R-:W-:Y:S02]  /*0930*/  SEL R7, R7, R38, P4 ;  /* 0x0000002607077207 */ /* 0x000fe40002000000 */
[----:B------:R-:W-:Y:S02]  /*0940*/  FSETP.GT.OR P0, PT, R9, R8, P0 ;  /* 0x000000080900720b */ /* 0x000fe40000704400 */
[----:B----4-:R-:W-:Y:S01]  /*0950*/  ISETP.LT.AND P3, PT, R25, R26, P3 ;  /* 0x0000001a1900720c */ /* 0x010fe20001f61270 */
[----:B------:R-:W4:Y:S01]  /*0960*/  SHFL.BFLY PT, R36, R7, 0x2, 0x1f ;  /* 0x0c401f0007247f89 */ /* 0x000f2200000e0000 */
[----:B-1----:R-:W-:-:S02]  /*0970*/  FSETP.GT.AND P4, PT, R27, R4, PT ;  /* 0x000000041b00720b */ /* 0x002fc40003f84000 */
[----:B------:R-:W-:Y:S02]  /*0980*/  PLOP3.LUT P0, PT, P0, P3, PT, 0xa8, 0x0 ;  /* 0x000000000000781c */ /* 0x000fe40000707570 */
[----:B--2---:R-:W-:Y:S02]  /*0990*/  FSETP.GT.AND P5, PT, R21, R6, PT ;  /* 0x000000061500720b */ /* 0x004fe40003fa4000 */
[----:B------:R-:W-:Y:S02]  /*09a0*/  SEL R33, R25, R26, P0 ;  /* 0x0000001a19217207 */ /* 0x000fe40000000000 */
[----:B------:R-:W-:Y:S02]  /*09b0*/  FSETP.NAN.AND P3, PT, R27, R27, PT ;  /* 0x0000001b1b00720b */ /* 0x000fe40003f68000 */
[----:B------:R-:W-:Y:S01]  /*09c0*/  FSEL R39, R9, R8, P0 ;  /* 0x0000000809277208 */ /* 0x000fe20000000000 */
[----:B------:R-:W1:Y:S01]  /*09d0*/  SHFL.BFLY PT, R38, R33, 0x1, 0x1f ;  /* 0x0c201f0021267f89 */ /* 0x000e6200000e0000 */
[----:B------:R-:W-:-:S02]  /*09e0*/  FSETP.NAN.AND P0, PT, R5, R5, PT ;  /* 0x000000050500720b */ /* 0x000fc40003f08000 */
[----:B------:R-:W-:Y:S01]  /*09f0*/  @!P4 FSEL R27, R27, R4, P3 ;  /* 0x000000041b1bc208 */ /* 0x000fe20001800000 */
[----:B------:R-:W2:Y:S01]  /*0a00*/  SHFL.BFLY PT, R44, R39, 0x1, 0x1f ;  /* 0x0c201f00272c7f89 */ /* 0x000ea200000e0000 */
[C---:B------:R-:W-:Y:S02]  /*0a10*/  FSETP.NAN.AND P4, PT, R21.reuse, R21, PT ;  /* 0x000000151500720b */ /* 0x040fe40003f88000 */
[C---:B---3--:R-:W-:Y:S01]  /*0a20*/  FSETP.NAN.AND P3, PT, R32.reuse, R32, P0 ;  /* 0x000000202000720b */ /* 0x048fe20000768000 */
[----:B------:R-:W3:Y:S01]  /*0a30*/  SHFL.BFLY PT, R4, R27, 0x1, 0x1f ;  /* 0x0c201f001b047f89 */ /* 0x000ee200000e0000 */
[----:B------:R-:W-:Y:S02]  /*0a40*/  @!P5 FSEL R21, R21, R6, P4 ;  /* 0x000000061515d208 */ /* 0x000fe40002000000 */
[-C--:B------:R-:W-:Y:S02]  /*0a50*/  FSETP.NUM.AND P0, PT, R32, R32.reuse, P0 ;  /* 0x000000202000720b */ /* 0x080fe40000707000 */
[CC--:B------:R-:W-:Y:S01]  /*0a60*/  FSETP.EQ.OR P3, PT, R5.reuse, R32.reuse, P3 ;  /* 0x000000200500720b */ /* 0x0c0fe20001f62400 */
[----:B------:R-:W5:Y:S01]  /*0a70*/  SHFL.BFLY PT, R6, R21, 0x1, 0x1f ;  /* 0x0c201f0015067f89 */ /* 0x000f6200000e0000 */
[----:B------:R-:W-:-:S02]  /*0a80*/  FSETP.GT.OR P0, PT, R5, R32, P0 ;  /* 0x000000200500720b */ /* 0x000fc40000704400 */
[-C--:B----4-:R-:W-:Y:S02]  /*0a90*/  ISETP.LT.AND P3, PT, R7, R36.reuse, P3 ;  /* 0x000000240700720c */ /* 0x090fe40001f61270 */
[----:B------:R-:W-:Y:S02]  /*0aa0*/  FSETP.NAN.AND P5, PT, R39, R39, PT ;  /* 0x000000272700720b */ /* 0x000fe40003fa8000 */
[----:B------:R-:W-:Y:S02]  /*0ab0*/  PLOP3.LUT P0, PT, P0, P3, PT, 0xa8, 0x0 ;  /* 0x000000000000781c */ /* 0x000fe40000707570 */
[----:B------:R-:W-:Y:S02]  /*0ac0*/  LOP3.LUT R25, R0, 0x40, R23, 0xfe, !PT ;  /* 0x0000004000197812 */ /* 0x000fe400078efe17 */
[----:B------:R-:W-:Y:S02]  /*0ad0*/  SEL R26, R7, R36, P0 ;  /* 0x00000024071a7207 */ /* 0x000fe40000000000 */
[----:B-1----:R-:W-:-:S02]  /*0ae0*/  ISETP.GE.AND P3, PT, R33, R38, PT ;  /* 0x000000262100720c */ /* 0x002fc40003f66270 */
[----:B------:R-:W-:Y:S01]  /*0af0*/  FSEL R32, R5, R32, P0 ;  /* 0x0000002005207208 */ /* 0x000fe20000000000 */
[----:B------:R-:W1:Y:S01]  /*0b00*/  SHFL.BFLY PT, R11, R26, 0x1, 0x1f ;  /* 0x0c201f001a0b7f89 */ /* 0x000e6200000e0000 */
[----:B--2---:R-:W-:Y:S02]  /*0b10*/  FSETP.NAN.AND P4, PT, R44, R44, PT ;  /* 0x0000002c2c00720b */ /* 0x004fe40003f88000 */
[----:B------:R-:W-:Y:S01]  /*0b20*/  SEL R5, R33, R38, P5 ;  /* 0x0000002621057207 */ /* 0x000fe20002800000 */
[----:B------:R-:W2:Y:S01]  /*0b30*/  SHFL.BFLY PT, R35, R32, 0x1, 0x1f ;  /* 0x0c201f0020237f89 */ /* 0x000ea200000e0000 */
[----:B---3--:R-:W-:Y:S02]  /*0b40*/  FSETP.GT.AND P0, PT, R27, R4, PT ;  /* 0x000000041b00720b */ /* 0x008fe40003f04000 */
[----:B------:R-:W-:Y:S02]  /*0b50*/  FSETP.NEU.AND P6, PT, R39, R44, PT ;  /* 0x0000002c2700720b */ /* 0x000fe40003fcd000 */
[----:B------:R-:W-:-:S02]  /*0b60*/  SEL R8, R5, R38, P4 ;  /* 0x0000002605087207 */ /* 0x000fc40002000000 */
[----:B------:R-:W-:Y:S02]  /*0b70*/  FSETP.NAN.AND P1, PT, R32, R32, PT ;  /* 0x000000202000720b */ /* 0x000fe40003f28000 */
[----:B------:R-:W-:Y:S02]  /*0b80*/  @!P3 SEL R38, R33, R8, !P6 ;  /* 0x000000082126b207 */ /* 0x000fe40007000000 */
[----:B-----5:R-:W-:Y:S02]  /*0b90*/  FSETP.GT.AND P3, PT, R21, R6, PT ;  /* 0x000000061500720b */ /* 0x020fe40003f64000 */
[C---:B------:R-:W-:Y:S02]  /*0ba0*/  FSETP.NAN.AND P6, PT, R27.reuse, R27, PT ;  /* 0x0000001b1b00720b */ /* 0x040fe40003fc8000 */
[----:B------:R-:W-:Y:S02]  /*0bb0*/  P2R R36, PR, RZ, 0x2 ;  /* 0x00000002ff247803 */ /* 0x000fe40000000000 */
[----:B------:R-:W-:-:S02]  /*0bc0*/  @!P0 FSEL R27, R27, R4, P6 ;  /* 0x000000041b1b8208 */ /* 0x000fc40003000000 */
[----:B------:R-:W-:Y:S02]  /*0bd0*/  FSETP.NAN.AND P0, PT, R21, R21, PT ;  /* 0x000000151500720b */ /* 0x000fe40003f08000 */
[----:B-1----:R-:W-:-:S03]  /*0be0*/  SEL R4, R26, R11, P1 ;  /* 0x0000000b1a047207 */ /* 0x002fc60000800000 */
[----:B------:R-:W-:Y:S02]  /*0bf0*/  @!P3 FSEL R21, R21, R6, P0 ;  /* 0x000000061515b208 */ /* 0x000fe40000000000 */
[----:B------:R-:W-:Y:S02]  /*0c00*/  CS2R R6, SRZ ;  /* 0x0000000000067805 */ /* 0x000fe4000001ff00 */
[----:B------:R-:W-:Y:S02]  /*0c10*/  ISETP.GE.AND P0, PT, R26, R11, PT ;  /* 0x0000000b1a00720c */ /* 0x000fe40003f06270 */
[-C--:B--2---:R-:W-:Y:S02]  /*0c20*/  FSETP.NAN.AND P2, PT, R35, R35.reuse, PT ;  /* 0x000000232300720b */ /* 0x084fe40003f48000 */
[----:B------:R-:W-:Y:S02]  /*0c30*/  FSETP.NEU.AND P3, PT, R32, R35, PT ;  /* 0x000000232000720b */ /* 0x000fe40003f6d000 */
[----:B------:R-:W-:-:S02]  /*0c40*/  SEL R5, R4, R11, P2 ;  /* 0x0000000b04057207 */ /* 0x000fc40001000000 */
[----:B------:R-:W-:Y:S02]  /*0c50*/  FSETP.GT.AND P1, PT, R32, R35, PT ;  /* 0x000000232000720b */ /* 0x000fe40003f24000 */
[----:B------:R-:W-:-:S03]  /*0c60*/  P2R R37, PR, RZ, 0x4 ;  /* 0x00000004ff257803 */ /* 0x000fc60000000000 */
[----:B------:R-:W-:Y:S02]  /*0c70*/  @!P0 SEL R11, R26, R5, !P3 ;  /* 0x000000051a0b8207 */ /* 0x000fe40005800000 */
[----:B------:R-:W-:Y:S02]  /*0c80*/  CS2R R4, SRZ ;  /* 0x0000000000047805 */ /* 0x000fe4000001ff00 */
[C---:B------:R-:W-:Y:S01]  /*0c90*/  ISETP.GE.AND P0, PT, R25.reuse, 0x80, PT ;  /* 0x000000801900780c */ /* 0x040fe20003f06270 */
[----:B------:R-:W-:-:S04]  /*0ca0*/  IMAD R25, R25, 0x20, R12 ;  /* 0x0000002019197824 */ /* 0x000fc800078e020c */
[----:B------:R-:W-:-:S08]  /*0cb0*/  IMAD.WIDE R8, R25, 0x4, R2 ;  /* 0x0000000419087825 */ /* 0x000fd000078e0202 */
[----:B------:R-:W2:Y:S01]  /*0cc0*/  @!P0 LDG.E.128 R4, desc[UR6][R8.64] ;  /* 0x0000000608048981 */ /* 0x000ea2000c1e1d00 */
[----:B------:R-:W-:Y:S01]  /*0cd0*/  P2R R41, PR, RZ, 0x2 ;  /* 0x00000002ff297803 */ /* 0x000fe20000000000 */
[--C-:B------:R-:W-:Y:S01]  /*0ce0*/  FADD R20, -R20, R27.reuse ;  /* 0x0000001b14147221 */ /* 0x100fe20000000100 */
[----:B------:R-:W-:Y:S01]  /*0cf0*/  FSETP.GT.AND P2, PT, R39, R44, PT ;  /* 0x0000002c2700720b */ /* 0x000fe20003f44000 */
[--C-:B------:R-:W-:Y:S01]  /*0d00*/  FADD R24, -R24, R27.reuse ;  /* 0x0000001b18187221 */ /* 0x100fe20000000100 */
[----:B------:R-:W-:Y:S01]  /*0d10*/  @P5 SEL R38, R38, R33, P4 ;  /* 0x0000002126265207 */ /* 0x000fe20002000000 */
[--C-:B------:R-:W-:Y:S01]  /*0d20*/  FADD R30, -R30, R27.reuse ;  /* 0x0000001b1e1e7221 */ /* 0x100fe20000000100 */
[----:B------:R-:W-:Y:S02]  /*0d30*/  FADD R27, -R34, R27 ;  /* 0x0000001b221b7221 */ /* 0x000fe40000000100 */
[----:B------:R-:W-:Y:S02]  /*0d40*/  SEL R38, R33, R38, P2 ;  /* 0x0000002621267207 */ /* 0x000fe40001000000 */
[----:B------:R-:W-:-:S02]  /*0d50*/  ISETP.NE.AND P2, PT, R40, RZ, PT ;  /* 0x000000ff2800720c */ /* 0x000fc40003f45270 */
[----:B--2---:R-:W-:Y:S02]  /*0d60*/  SEL R29, R4, RZ, !P0 ;  /* 0x000000ff041d7207 */ /* 0x004fe40004000000 */
[----:B------:R-:W-:Y:S02]  /*0d70*/  SEL R31, R5, RZ, !P0 ;  /* 0x000000ff051f7207 */ /* 0x000fe40004000000 */
[----:B------:R-:W-:Y:S02]  /*0d80*/  FSEL R4, R29, -INF , !P0 ;  /* 0xff8000001d047808 */ /* 0x000fe40004000000 */
[----:B------:R-:W-:Y:S02]  /*0d90*/  FSEL R5, R31, -INF , !P0 ;  /* 0xff8000001f057808 */ /* 0x000fe40004000000 */
[C---:B------:R-:W-:Y:S02]  /*0da0*/  FSETP.NAN.AND P3, PT, R4.reuse, R4, PT ;  /* 0x000000040400720b */ /* 0x040fe40003f68000 */
[----:B------:R-:W-:-:S02]  /*0db0*/  FSETP.GT.AND P6, PT, R4, R5, PT ;  /* 0x000000050400720b */ /* 0x000fc40003fc4000 */
[----:B------:R-:W-:Y:S02]  /*0dc0*/  FSEL R35, R4, R5, P3 ;  /* 0x0000000504237208 */ /* 0x000fe40001800000 */
[----:B------:R-:W-:Y:S02]  /*0dd0*/  SEL R9, R6, RZ, !P0 ;  /* 0x000000ff06097207 */ /* 0x000fe40004000000 */
[C---:B------:R-:W-:Y:S02]  /*0de0*/  FSEL R32, R4.reuse, R35, P6 ;  /* 0x0000002304207208 */ /* 0x040fe40003000000 */
[----:B------:R-:W-:Y:S02]  /*0df0*/  FSEL R35, R9, -INF , !P0 ;  /* 0xff80000009237808 */ /* 0x000fe40004000000 */
[----:B------:R-:W-:Y:S02]  /*0e00*/  FSETP.EQ.OR P3, PT, R4, R5, P3 ;  /* 0x000000050400720b */ /* 0x000fe40001f62400 */
[----:B------:R-:W-:-:S02]  /*0e10*/  FSETP.GT.AND P1, PT, R32, R35, PT ;  /* 0x000000232000720b */ /* 0x000fc40003f24000 */
[-C--:B------:R-:W-:Y:S02]  /*0e20*/  FSETP.GT.OR P3, PT, R4, R5.reuse, P3 ;  /* 0x000000050400720b */ /* 0x080fe40001f64400 */
[----:B------:R-:W-:Y:S02]  /*0e30*/  FSETP.NAN.AND P6, PT, R32, R32, PT ;  /* 0x000000202000720b */ /* 0x000fe40003fc8000 */
[----:B------:R-:W-:Y:S02]  /*0e40*/  FSEL R4, R4, R5, P3 ;  /* 0x0000000504047208 */ /* 0x000fe40001800000 */
[----:B------:R-:W-:Y:S02]  /*0e50*/  SEL R43, R12, R19, P3 ;  /* 0x000000130c2b7207 */ /* 0x000fe40001800000 */
[----:B------:R-:W-:Y:S02]  /*0e60*/  FSETP.NAN.AND P3, PT, R4, R4, PT ;  /* 0x000000040400720b */ /* 0x000fe40003f68000 */
[----:B------:R-:W-:-:S02]  /*0e70*/  SEL R39, R7, RZ, !P0 ;  /* 0x000000ff07277207 */ /* 0x000fc40004000000 */
[-C--:B------:R-:W-:Y:S02]  /*0e80*/  @!P1 FSEL R32, R32, R35.reuse, P6 ;  /* 0x0000002320209208 */ /* 0x080fe40003000000 */
[CC--:B------:R-:W-:Y:S02]  /*0e90*/  FSETP.NAN.AND P6, PT, R35.reuse, R35.reuse, P3 ;  /* 0x000000232300720b */ /* 0x0c0fe40001fc8000 */
[-C--:B------:R-:W-:Y:S02]  /*0ea0*/  FSETP.NUM.AND P3, PT, R35, R35.reuse, P3 ;  /* 0x000000232300720b */ /* 0x080fe40001f67000 */
[CC--:B------:R-:W-:Y:S02]  /*0eb0*/  FSETP.EQ.OR P6, PT, R4.reuse, R35.reuse, P6 ;  /* 0x000000230400720b */ /* 0x0c0fe400037c2400 */
[----:B------:R-:W-:Y:S02]  /*0ec0*/  FSETP.GT.OR P3, PT, R4, R35, P3 ;  /* 0x000000230400720b */ /* 0x000fe40001f64400 */
[----:B------:R-:W-:-:S02]  /*0ed0*/  ISETP.LT.U32.AND P6, PT, R43, R16, P6 ;  /* 0x000000102b00720c */ /* 0x000fc400037c1070 */
[----:B------:R-:W-:Y:S02]  /*0ee0*/  FSEL R5, R39, -INF , !P0 ;  /* 0xff80000027057808 */ /* 0x000fe40004000000 */
[----:B------:R-:W-:Y:S02]  /*0ef0*/  PLOP3.LUT P3, PT, P3, P6, PT, 0xa8, 0x0 ;  /* 0x000000000000781c */ /* 0x000fe40001f6d570 */
[----:B------:R-:W-:Y:S02]  /*0f00*/  FSETP.GT.AND P1, PT, R32, R5, PT ;  /* 0x000000052000720b */ /* 0x000fe40003f24000 */
[----:B------:R-:W-:Y:S02]  /*0f10*/  FSEL R4, R4, R35, P3 ;  /* 0x0000002304047208 */ /* 0x000fe40001800000 */
[----:B------:R-:W-:Y:S02]  /*0f20*/  SEL R43, R43, R16, P3 ;  /* 0x000000102b2b7207 */ /* 0x000fe40001800000 */
[----:B------:R-:W-:-:S02]  /*0f30*/  FSETP.NAN.AND P3, PT, R4, R4, PT ;  /* 0x000000040400720b */ /* 0x000fc40003f68000 */
[----:B------:R-:W-:Y:S02]  /*0f40*/  FSETP.NAN.AND P6, PT, R32, R32, PT ;  /* 0x000000202000720b */ /* 0x000fe40003fc8000 */
[CC--:B------:R-:W-:Y:S02]  /*0f50*/  FSETP.NAN.AND P4, PT, R5.reuse, R5.reuse, P3 ;  /* 0x000000050500720b */ /* 0x0c0fe40001f88000 */
[-C--:B------:R-:W-:Y:S02]  /*0f60*/  FSETP.NUM.AND P3, PT, R5, R5.reuse, P3 ;  /* 0x000000050500720b */ /* 0x080fe40001f67000 */
[CC--:B------:R-:W-:Y:S02]  /*0f70*/  FSETP.EQ.OR P4, PT, R4.reuse, R5.reuse, P4 ;  /* 0x000000050400720b */ /* 0x0c0fe40002782400 */
[----:B------:R-:W-:Y:S02]  /*0f80*/  FSETP.GT.OR P3, PT, R4, R5, P3 ;  /* 0x000000050400720b */ /* 0x000fe40001f64400 */
[----:B------:R-:W-:-:S02]  /*0f90*/  ISETP.LT.U32.AND P4, PT, R43, R28, P4 ;  /* 0x0000001c2b00720c */ /* 0x000fc40002781070 */
[-C--:B------:R-:W-:Y:S02]  /*0fa0*/  @!P1 FSEL R32, R32, R5.reuse, P6 ;  /* 0x0000000520209208 */ /* 0x080fe40003000000 */
[----:B------:R-:W-:Y:S02]  /*0fb0*/  PLOP3.LUT P3, PT, P3, P4, PT, 0xa8, 0x0 ;  /* 0x000000000000781c */ /* 0x000fe40001f69570 */
[----:B------:R-:W-:Y:S02]  /*0fc0*/  ISETP.NE.AND P1, PT, R42, RZ, PT ;  /* 0x000000ff2a00720c */ /* 0x000fe40003f25270 */
[----:B------:R-:W-:Y:S02]  /*0fd0*/  FSEL R4, R4, R5, P3 ;  /* 0x0000000504047208 */ /* 0x000fe40001800000 */
[----:B------:R-:W-:Y:S02]  /*0fe0*/  SEL R43, R43, R28, P3 ;  /* 0x0000001c2b2b7207 */ /* 0x000fe40001800000 */
[----:B------:R-:W-:Y:S01]  /*0ff0*/  FSETP.NAN.AND P3, PT, R4, R4, PT ;  /* 0x000000040400720b */ /* 0x000fe20003f68000 */
[----:B------:R-:W1:Y:S04]  /*1000*/  SHFL.BFLY PT, R5, R4, 0x4, 0x1f ;  /* 0x0c801f0004057f89 */ /* 0x000e6800000e0000 */
[----:B------:R-:W2:Y:S01]  /*1010*/  SHFL.BFLY PT, R6, R43, 0x4, 0x1f ;  /* 0x0c801f002b067f89 */ /* 0x000ea200000e0000 */
[----:B-1----:R-:W-:-:S02]  /*1020*/  FSETP.NAN.AND P4, PT, R5, R5, P3 ;  /* 0x000000050500720b */ /* 0x002fc40001f88000 */
[-C--:B------:R-:W-:Y:S02]  /*1030*/  FSETP.NUM.AND P3, PT, R5, R5.reuse, P3 ;  /* 0x000000050500720b */ /* 0x080fe40001f67000 */
[CC--:B------:R-:W-:Y:S02]  /*1040*/  FSETP.EQ.OR P4, PT, R4.reuse, R5.reuse, P4 ;  /* 0x000000050400720b */ /* 0x0c0fe40002782400 */
[----:B------:R-:W-:Y:S02]  /*1050*/  FSETP.GT.OR P3, PT, R4, R5, P3 ;  /* 0x000000050400720b */ /* 0x000fe40001f64400 */
[----:B--2---:R-:W-:-:S04]  /*1060*/  ISETP.LT.AND P4, PT, R43, R6, P4 ;  /* 0x000000062b00720c */ /* 0x004fc80002781270 */
[----:B------:R-:W-:-:S04]  /*1070*/  PLOP3.LUT P3, PT, P3, P4, PT, 0xa8, 0x0 ;  /* 0x000000000000781c */ /* 0x000fc80001f69570 */
        /* <DEDUP_REMOVED lines=11> */
[----:B------:R-:W-:Y:S02]  /*1130*/  SEL R33, R6, R33, P3 ;  /* 0x0000002106217207 */ /* 0x000fe40001800000 */
[----:B------:R-:W-:Y:S02]  /*1140*/  CS2R R6, SRZ ;  /* 0x0000000000067805 */ /* 0x000fe4000001ff00 */
[----:B------:R-:W-:Y:S01]  /*1150*/  FSEL R35, R5, R4, P3 ;  /* 0x0000000405237208 */ /* 0x000fe20001800000 */
[----:B------:R-:W1:Y:S03]  /*1160*/  SHFL.BFLY PT, R8, R33, 0x1, 0x1f ;  /* 0x0c201f0021087f89 */ /* 0x000e6600000e0000 */
[----:B------:R-:W-:Y:S01]  /*1170*/  FSETP.NAN.AND P5, PT, R35, R35, PT ;  /* 0x000000232300720b */ /* 0x000fe20003fa8000 */
[----:B------:R-:W2:Y:S03]  /*1180*/  SHFL.BFLY PT, R40, R35, 0x1, 0x1f ;  /* 0x0c201f0023287f89 */ /* 0x000ea600000e0000 */
[----:B------:R-:W-:-:S02]  /*1190*/  P2R R42, PR, RZ, 0x20 ;  /* 0x00000020ff2a7803 */ /* 0x000fc40000000000 */
[----:B-1----:R-:W-:Y:S02]  /*11a0*/  SEL R5, R33, R8, P5 ;  /* 0x0000000821057207 */ /* 0x002fe40002800000 */
[-C--:B--2---:R-:W-:Y:S02]  /*11b0*/  FSETP.NAN.AND P3, PT, R40, R40.reuse, PT ;  /* 0x000000282800720b */ /* 0x084fe40003f68000 */
[----:B------:R-:W-:Y:S02]  /*11c0*/  FSETP.NEU.AND P4, PT, R35, R40, PT ;  /* 0x000000282300720b */ /* 0x000fe40003f8d000 */
[-C--:B------:R-:W-:Y:S02]  /*11d0*/  SEL R4, R5, R8.reuse, P3 ;  /* 0x0000000805047207 */ /* 0x080fe40001800000 */
[----:B------:R-:W1:Y:S01]  /*11e0*/  SHFL.BFLY PT, R5, R32, 0x4, 0x1f ;  /* 0x0c801f0020057f89 */ /* 0x000e6200000e0000 */
[----:B------:R-:W-:Y:S02]  /*11f0*/  P2R R43, PR, RZ, 0x8 ;  /* 0x00000008ff2b7803 */ /* 0x000fe40000000000 */
[----:B------:R-:W-:-:S13]  /*1200*/  ISETP.GE.AND P3, PT, R33, R8, PT ;  /* 0x000000082100720c */ /* 0x000fda0003f66270 */
[----:B------:R-:W-:Y:S02]  /*1210*/  @!P3 SEL R8, R33, R4, !P4 ;  /* 0x000000042108b207 */ /* 0x000fe40006000000 */
[C---:B------:R-:W-:Y:S02]  /*1220*/  FSETP.NAN.AND P4, PT, R32.reuse, R32, PT ;  /* 0x000000202000720b */ /* 0x040fe40003f88000 */
[----:B-1----:R-:W-:-:S13]  /*1230*/  FSETP.GT.AND P3, PT, R32, R5, PT ;  /* 0x000000052000720b */ /* 0x002fda0003f64000 */
[----:B------:R-:W-:-:S04]  /*1240*/  @!P3 FSEL R32, R32, R5, P4 ;  /* 0x000000052020b208 */ /* 0x000fc80002000000 */
[C---:B------:R-:W-:Y:S01]  /*1250*/  FSETP.NAN.AND P4, PT, R32.reuse, R32, PT ;  /* 0x000000202000720b */ /* 0x040fe20003f88000 */
[----:B------:R-:W1:Y:S02]  /*1260*/  SHFL.BFLY PT, R5, R32, 0x2, 0x1f ;  /* 0x0c401f0020057f89 */ /* 0x000e6400000e0000 */
[----:B-1----:R-:W-:-:S13]  /*1270*/  FSETP.GT.AND P3, PT, R32, R5, PT ;  /* 0x000000052000720b */ /* 0x002fda0003f64000 */
[----:B------:R-:W-:-:S04]  /*1280*/  @!P3 FSEL R32, R32, R5, P4 ;  /* 0x000000052020b208 */ /* 0x000fc80002000000 */
[C---:B------:R-:W-:Y:S01]  /*1290*/  FSETP.NAN.AND P4, PT, R32.reuse, R32, PT ;  /* 0x000000202000720b */ /* 0x040fe20003f88000 */
[----:B------:R-:W1:Y:S02]  /*12a0*/  SHFL.BFLY PT, R5, R32, 0x1, 0x1f ;  /* 0x0c201f0020057f89 */ /* 0x000e6400000e0000 */
[----:B-1----:R-:W-:-:S13]  /*12b0*/  FSETP.GT.AND P3, PT, R32, R5, PT ;  /* 0x000000052000720b */ /* 0x002fda0003f64000 */
[----:B------:R-:W-:Y:S02]  /*12c0*/  @!P3 FSEL R32, R32, R5, P4 ;  /* 0x000000052020b208 */ /* 0x000fe40002000000 */
[----:B------:R-:W-:-:S04]  /*12d0*/  LOP3.LUT R5, R0, 0x60, R23, 0xfe, !PT ;  /* 0x0000006000057812 */ /* 0x000fc800078efe17 */
[C---:B------:R-:W-:Y:S01]  /*12e0*/  ISETP.GE.AND P3, PT, R5.reuse, 0x80, PT ;  /* 0x000000800500780c */ /* 0x040fe20003f66270 */
[----:B------:R-:W-:Y:S01]  /*12f0*/  IMAD R23, R5, 0x20, R12 ;  /* 0x0000002005177824 */ /* 0x000fe200078e020c */
[----:B------:R-:W-:-:S03]  /*1300*/  CS2R R4, SRZ ;  /* 0x0000000000047805 */ /* 0x000fc6000001ff00 */
[----:B------:R-:W-:-:S08]  /*1310*/  IMAD.WIDE R2, R23, 0x4, R2 ;  /* 0x0000000417027825 */ /* 0x000fd000078e0202 */
[----:B------:R-:W2:Y:S01]  /*1320*/  @!P3 LDG.E.128 R4, desc[UR6][R2.64] ;  /* 0x000000060204b981 */ /* 0x000ea2000c1e1d00 */
[--C-:B------:R-:W-:Y:S01]  /*1330*/  FADD R10, -R10, R21.reuse ;  /* 0x000000150a0a7221 */ /* 0x100fe20000000100 */
[--C-:B------:R-:W-:Y:S01]  /*1340*/  FADD R14, -R14, R21.reuse ;  /* 0x000000150e0e7221 */ /* 0x100fe20000000100 */
[--C-:B------:R-:W-:Y:S01]  /*1350*/  FADD R18, -R18, R21.reuse ;  /* 0x0000001512127221 */ /* 0x100fe20000000100 */
[----:B------:R-:W-:Y:S01]  /*1360*/  FADD R22, -R22, R21 ;  /* 0x0000001516167221 */ /* 0x000fe20000000100 */
[----:B------:R-:W-:Y:S01]  /*1370*/  FSEL R21, R20, -INF , !P2 ;  /* 0xff80000014157808 */ /* 0x000fe20005000000 */
[--C-:B------:R-:W-:Y:S01]  /*1380*/  FADD R29, -R29, R32.reuse ;  /* 0x000000201d1d7221 */ /* 0x100fe20000000100 */
[--C-:B------:R-:W-:Y:S01]  /*1390*/  FADD R31, -R31, R32.reuse ;  /* 0x000000201f1f7221 */ /* 0x100fe20000000100 */
[--C-:B------:R-:W-:Y:S01]  /*13a0*/  FADD R9, -R9, R32.reuse ;  /* 0x0000002009097221 */ /* 0x100fe20000000100 */
[----:B------:R-:W-:Y:S01]  /*13b0*/  FADD R32, -R39, R32 ;  /* 0x0000002027207221 */ /* 0x000fe20000000100 */
[----:B------:R-:W-:Y:S01]  /*13c0*/  FSEL R39, R10, -INF , !P1 ;  /* 0xff8000000a277808 */ /* 0x000fe20004800000 */
[----:B------:R-:W1:Y:S01]  /*13d0*/  S2UR UR5, SR_CgaCtaId ;  /* 0x00000000000579c3 */ /* 0x000e620000008800 */
[----:B------:R-:W-:-:S02]  /*13e0*/  UMOV UR4, 0x400 ;  /* 0x0000040000047882 */ /* 0x000fc40000000000 */
[----:B-1----:R-:W-:Y:S01]  /*13f0*/  UPRMT UR4, UR5, 0x654, UR4 ;  /* 0x0000065405047896 */ /* 0x002fe20008000004 */
[----:B--2---:R-:W-:Y:S02]  /*1400*/  SEL R4, R4, RZ, !P3 ;  /* 0x000000ff04047207 */ /* 0x004fe40005800000 */
[----:B------:R-:W-:Y:S02]  /*1410*/  SEL R34, R5, RZ, !P3 ;  /* 0x000000ff05227207 */ /* 0x000fe40005800000 */
[----:B------:R-:W-:Y:S02]  /*1420*/  FSEL R44, R4, -INF , !P3 ;  /* 0xff800000042c7808 */ /* 0x000fe40005800000 */
[----:B------:R-:W-:Y:S02]  /*1430*/  FSEL R45, R34, -INF , !P3 ;  /* 0xff800000222d7808 */ /* 0x000fe40005800000 */
[C---:B------:R-:W-:Y:S02]  /*1440*/  FSETP.NAN.AND P4, PT, R44.reuse, R44, PT ;  /* 0x0000002c2c00720b */ /* 0x040fe40003f88000 */
[----:B------:R-:W-:-:S02]  /*1450*/  FSETP.GT.AND P5, PT, R44, R45, PT ;  /* 0x0000002d2c00720b */ /* 0x000fc40003fa4000 */
[CC--:B------:R-:W-:Y:S02]  /*1460*/  FSEL R5, R44.reuse, R45.reuse, P4 ;  /* 0x0000002d2c057208 */ /* 0x0c0fe40002000000 */
[-C--:B------:R-:W-:Y:S02]  /*1470*/  FSETP.EQ.OR P4, PT, R44, R45.reuse, P4 ;  /* 0x0000002d2c00720b */ /* 0x080fe40002782400 */
[----:B------:R-:W-:Y:S02]  /*1480*/  SEL R6, R6, RZ, !P3 ;  /* 0x000000ff06067207 */ /* 0x000fe40005800000 */
[C---:B------:R-:W-:Y:S02]  /*1490*/  FSETP.GT.OR P4, PT, R44.reuse, R45, P4 ;  /* 0x0000002d2c00720b */ /* 0x040fe40002784400 */
[----:B------:R-:W-:Y:S02]  /*14a0*/  FSEL R5, R44, R5, P5 ;  /* 0x000000052c057208 */ /* 0x000fe40002800000 */
[----:B------:R-:W-:-:S02]  /*14b0*/  FSEL R2, R6, -INF , !P3 ;  /* 0xff80000006027808 */ /* 0x000fc40005800000 */
[----:B------:R-:W-:Y:S02]  /*14c0*/  FSEL R45, R44, R45, P4 ;  /* 0x0000002d2c2d7208 */ /* 0x000fe40002000000 */
[----:B------:R-:W-:Y:S02]  /*14d0*/  SEL R19, R12, R19, P4 ;  /* 0x000000130c137207 */ /* 0x000fe40002000000 */
[C---:B------:R-:W-:Y:S02]  /*14e0*/  FSETP.GT.AND P4, PT, R5.reuse, R2, PT ;  /* 0x000000020500720b */ /* 0x040fe40003f84000 */
[----:B------:R-:W-:-:S11]  /*14f0*/  FSETP.NAN.AND P5, PT, R5, R5, PT ;  /* 0x000000050500720b */ /* 0x000fd60003fa8000 */
[----:B------:R-:W-:Y:S02]  /*1500*/  @!P4 FSEL R5, R5, R2, P5 ;  /* 0x000000020505c208 */ /* 0x000fe40002800000 */
[----:B------:R-:W-:-:S04]  /*1510*/  FSETP.NAN.AND P4, PT, R45, R45, PT ;  /* 0x0000002d2d00720b */ /* 0x000fc80003f88000 */
[CC--:B------:R-:W-:Y:S02]  /*1520*/  FSETP.NAN.AND P5, PT, R2.reuse, R2.reuse, P4 ;  /* 0x000000020200720b */ /* 0x0c0fe400027a8000 */
[-C--:B------:R-:W-:Y:S02]  /*1530*/  FSETP.NUM.AND P4, PT, R2, R2.reuse, P4 ;  /* 0x000000020200720b */ /* 0x080fe40002787000 */
[CC--:B------:R-:W-:Y:S02]  /*1540*/  FSETP.EQ.OR P5, PT, R45.reuse, R2.reuse, P5 ;  /* 0x000000022d00720b */ /* 0x0c0fe40002fa2400 */
[----:B------:R-:W-:Y:S02]  /*1550*/  FSETP.GT.OR P4, PT, R45, R2, P4 ;  /* 0x000000022d00720b */ /* 0x000fe40002784400 */
[----:B------:R-:W-:-:S04]  /*1560*/  ISETP.LT.U32.AND P5, PT, R19, R16, P5 ;  /* 0x000000101300720c */ /* 0x000fc80002fa1070 */
[----:B------:R-:W-:Y:S02]  /*1570*/  PLOP3.LUT P4, PT, P4, P5, PT, 0xa8, 0x0 ;  /* 0x000000000000781c */ /* 0x000fe4000278b570 */
[----:B------:R-:W-:Y:S02]  /*1580*/  FSETP.NAN.AND P5, PT, R5, R5, PT ;  /* 0x000000050500720b */ /* 0x000fe40003fa8000 */
[----:B------:R-:W-:Y:S02]  /*1590*/  FSEL R45, R45, R2, P4 ;  /* 0x000000022d2d7208 */ /* 0x000fe40002000000 */
[----:B------:R-:W-:Y:S02]  /*15a0*/  SEL R2, R7, RZ, !P3 ;  /* 0x000000ff07027207 */ /* 0x000fe40005800000 */
[----:B------:R-:W-:Y:S02]  /*15b0*/  SEL R19, R19, R16, P4 ;  /* 0x0000001013137207 */ /* 0x000fe40002000000 */
[----:B------:R-:W-:-:S04]  /*15c0*/  FSEL R12, R2, -INF , !P3 ;  /* 0xff800000020c7808 */ /* 0x000fc80005800000 */
[----:B------:R-:W-:-:S13]  /*15d0*/  FSETP.GT.AND P4, PT, R5, R12, PT ;  /* 0x0000000c0500720b */ /* 0x000fda0003f84000 */
[----:B------:R-:W-:Y:S02]  /*15e0*/  @!P4 FSEL R5, R5, R12, P5 ;  /* 0x0000000c0505c208 */ /* 0x000fe40002800000 */
[----:B------:R-:W-:-:S04]  /*15f0*/  FSETP.NAN.AND P4, PT, R45, R45, PT ;  /* 0x0000002d2d00720b */ /* 0x000fc80003f88000 */
[CC--:B------:R-:W-:Y:S02]  /*1600*/  FSETP.NAN.AND P5, PT, R12.reuse, R12.reuse, P4 ;  /* 0x0000000c0c00720b */ /* 0x0c0fe400027a8000 */
[-C--:B------:R-:W-:Y:S02]  /*1610*/  FSETP.NUM.AND P4, PT, R12, R12.reuse, P4 ;  /* 0x0000000c0c00720b */ /* 0x080fe40002787000 */
[CC--:B------:R-:W-:Y:S02]  /*1620*/  FSETP.EQ.OR P5, PT, R45.reuse, R12.reuse, P5 ;  /* 0x0000000c2d00720b */ /* 0x0c0fe40002fa2400 */
[----:B------:R-:W-:Y:S02]  /*1630*/  FSETP.GT.OR P4, PT, R45, R12, P4 ;  /* 0x0000000c2d00720b */ /* 0x000fe40002784400 */
[----:B------:R-:W-:-:S04]  /*1640*/  ISETP.LT.U32.AND P5, PT, R19, R28, P5 ;  /* 0x0000001c1300720c */ /* 0x000fc80002fa1070 */
        /* <DEDUP_REMOVED lines=24> */
[----:B------:R-:W-:Y:S02]  /*17d0*/  FSEL R7, R28, R7, P4 ;  /* 0x000000071c077208 */ /* 0x000fe40002000000 */
[----:B------:R-:W-:Y:S01]  /*17e0*/  FSETP.GT.AND P4, PT, R35, R40, PT ;  /* 0x000000282300720b */ /* 0x000fe20003f84000 */
[----:B------:R-:W1:Y:S03]  /*17f0*/  SHFL.BFLY PT, R12, R3, 0x1, 0x1f ;  /* 0x0c201f00030c7f89 */ /* 0x000e6600000e0000 */
[----:B------:R-:W-:Y:S01]  /*1800*/  P2R R28, PR, RZ, 0x10 ;  /* 0x00000010ff1c7803 */ /* 0x000fe20000000000 */
[----:B------:R-:W2:Y:S01]  /*1810*/  SHFL.BFLY PT, R16, R7, 0x1, 0x1f ;  /* 0x0c201f0007107f89 */ /* 0x000ea200000e0000 */
[----:B------:R-:W-:-:S04]  /*1820*/  FSETP.NAN.AND P4, PT, R7, R7, PT ;  /* 0x000000070700720b */ /* 0x000fc80003f88000 */
[----:B------:R-:W-:Y:S02]  /*1830*/  P2R R19, PR, RZ, 0x10 ;  /* 0x00000010ff137803 */ /* 0x000fe40000000000 */
[CC--:B-1----:R-:W-:Y:S02]  /*1840*/  SEL R35, R3.reuse, R12.reuse, P4 ;  /* 0x0000000c03237207 */ /* 0x0c2fe40002000000 */
[----:B------:R-:W-:Y:S02]  /*1850*/  ISETP.GE.AND P5, PT, R3, R12, PT ;  /* 0x0000000c0300720c */ /* 0x000fe40003fa6270 */
[-C--:B--2---:R-:W-:Y:S02]  /*1860*/  FSETP.NAN.AND P4, PT, R16, R16.reuse, PT ;  /* 0x000000101000720b */ /* 0x084fe40003f88000 */
[----:B------:R-:W-:Y:S02]  /*1870*/  FSETP.NEU.AND P6, PT, R7, R16, PT ;  /* 0x000000100700720b */ /* 0x000fe40003fcd000 */
[----:B------:R-:W-:-:S02]  /*1880*/  SEL R44, R35, R12, P4 ;  /* 0x0000000c232c7207 */ /* 0x000fc40002000000 */
[----:B------:R-:W-:Y:S02]  /*1890*/  P2R R35, PR, RZ, 0x10 ;  /* 0x00000010ff237803 */ /* 0x000fe40000000000 */
[----:B------:R-:W-:Y:S02]  /*18a0*/  ISETP.NE.AND P4, PT, R42, RZ, PT ;  /* 0x000000ff2a00720c */ /* 0x000fe40003f85270 */
[----:B------:R-:W1:Y:S01]  /*18b0*/  SHFL.BFLY PT, R42, R5, 0x4, 0x1f ;  /* 0x0c801f00052a7f89 */ /* 0x000e6200000e0000 */
[----:B------:R-:W-:Y:S02]  /*18c0*/  @!P5 SEL R12, R3, R44, !P6 ;  /* 0x0000002c030cd207 */ /* 0x000fe40007000000 */
[----:B------:R-:W-:Y:S02]  /*18d0*/  FSETP.NAN.AND P6, PT, R5, R5, PT ;  /* 0x000000050500720b */ /* 0x000fe40003fc8000 */
[----:B------:R-:W-:Y:S02]  /*18e0*/  P2R R40, PR, RZ, 0x10 ;  /* 0x00000010ff287803 */ /* 0x000fe40000000000 */
[----:B------:R-:W-:-:S02]  /*18f0*/  ISETP.NE.AND P4, PT, R37, RZ, PT ;  /* 0x000000ff2500720c */ /* 0x000fc40003f85270 */
[----:B------:R-:W-:Y:S02]  /*1900*/  P2R R37, PR, RZ, 0x4 ;  /* 0x00000004ff257803 */ /* 0x000fe40000000000 */
        /* <DEDUP_REMOVED lines=10> */
[----:B------:R-:W-:Y:S02]  /*19b0*/  FSEL R42, R24, -INF , !P2 ;  /* 0xff800000182a7808 */ /* 0x000fe40005000000 */
[C---:B------:R-:W-:Y:S01]  /*19c0*/  FSETP.NAN.AND P6, PT, R21.reuse, R21, PT ;  /* 0x000000151500720b */ /* 0x040fe20003fc8000 */
[--C-:B------:R-:W-:Y:S01]  /*19d0*/  FADD R4, -R4, R5.reuse ;  /* 0x0000000504047221 */ /* 0x100fe20000000100 */
[----:B------:R-:W-:Y:S01]  /*19e0*/  FSETP.GT.AND P5, PT, R21, R42, PT ;  /* 0x0000002a1500720b */ /* 0x000fe20003fa4000 */
[--C-:B------:R-:W-:Y:S01]  /*19f0*/  FADD R34, -R34, R5.reuse ;  /* 0x0000000522227221 */ /* 0x100fe20000000100 */
[--C-:B------:R-:W-:Y:S01]  /*1a00*/  FADD R6, -R6, R5.reuse ;  /* 0x0000000506067221 */ /* 0x100fe20000000100 */
[----:B------:R-:W-:Y:S01]  /*1a10*/  FADD R2, -R2, R5 ;  /* 0x0000000502027221 */ /* 0x000fe20000000100 */
[----:B------:R-:W-:-:S09]  /*1a20*/  FSEL R5, R31, -INF , !P0 ;  /* 0xff8000001f057808 */ /* 0x000fd20004000000 */
[----:B------:R-:W-:Y:S02]  /*1a30*/  @!P5 FSEL R21, R21, R42, P6 ;  /* 0x0000002a1515d208 */ /* 0x000fe40003000000 */
[----:B------:R-:W-:Y:S02]  /*1a40*/  FSEL R42, R30, -INF , !P2 ;  /* 0xff8000001e2a7808 */ /* 0x000fe40005000000 */
[C---:B------:R-:W-:Y:S02]  /*1a50*/  FSETP.NAN.AND P6, PT, R21.reuse, R21, PT ;  /* 0x000000151500720b */ /* 0x040fe40003fc8000 */
[----:B------:R-:W-:-:S13]  /*1a60*/  FSETP.GT.AND P5, PT, R21, R42, PT ;  /* 0x0000002a1500720b */ /* 0x000fda0003fa4000 */
[----:B------:R-:W-:Y:S02]  /*1a70*/  @!P5 FSEL R21, R21, R42, P6 ;  /* 0x0000002a1515d208 */ /* 0x000fe40003000000 */
[----:B------:R-:W-:Y:S02]  /*1a80*/  FSEL R42, R27, -INF , !P2 ;  /* 0xff8000001b2a7808 */ /* 0x000fe40005000000 */
[C---:B------:R-:W-:Y:S02]  /*1a90*/  FSETP.NAN.AND P6, PT, R21.reuse, R21, PT ;  /* 0x000000151500720b */ /* 0x040fe40003fc8000 */
[----:B------:R-:W-:Y:S02]  /*1aa0*/  FSETP.GT.AND P5, PT, R21, R42, PT ;  /* 0x0000002a1500720b */ /* 0x000fe40003fa4000 */
[----:B------:R-:W-:-:S11]  /*1ab0*/  ISETP.NE.AND P2, PT, R36, RZ, PT ;  /* 0x000000ff2400720c */ /* 0x000fd60003f45270 */
[----:B------:R-:W-:Y:S02]  /*1ac0*/  @!P5 FSEL R21, R21, R42, P6 ;  /* 0x0000002a1515d208 */ /* 0x000fe40003000000 */
[----:B------:R-:W-:Y:S02]  /*1ad0*/  FSEL R42, R34, -INF , !P3 ;  /* 0xff800000222a7808 */ /* 0x000fe40005800000 */
[----:B------:R-:W-:Y:S01]  /*1ae0*/  FSETP.NAN.AND P6, PT, R21, R21, PT ;  /* 0x000000151500720b */ /* 0x000fe20003fc8000 */
[----:B------:R-:W1:Y:S01]  /*1af0*/  SHFL.BFLY PT, R36, R21, 0x4, 0x1f ;  /* 0x0c801f0015247f89 */ /* 0x000e6200000e0000 */
[----:B------:R-:W-:Y:S02]  /*1b00*/  @P2 SEL R11, R11, R26, P4 ;  /* 0x0000001a0b0b2207 */ /* 0x000fe40002000000 */
[----:B------:R-:W-:Y:S02]  /*1b10*/  ISETP.NE.AND P4, PT, R40, RZ, PT ;  /* 0x000000ff2800720c */ /* 0x000fe40003f85270 */
[----:B------:R-:W-:-:S02]  /*1b20*/  ISETP.NE.AND P2, PT, R37, RZ, PT ;  /* 0x000000ff2500720c */ /* 0x000fc40003f45270 */
        /* <DEDUP_REMOVED lines=12> */
[--C-:B------:R-:W-:Y:S01]  /*1bf0*/  FADD R20, R20, -R21.reuse ;  /* 0x8000001514147221 */ /* 0x100fe20000000000 */
[----:B------:R-:W-:Y:S01]  /*1c00*/  FSETP.GT.AND P5, PT, R39, R36, PT ;  /* 0x000000242700720b */ /* 0x000fe20003fa4000 */
[--C-:B------:R-:W-:Y:S01]  /*1c10*/  FADD R24, R24, -R21.reuse ;  /* 0x8000001518187221 */ /* 0x100fe20000000000 */
[--C-:B------:R-:W-:Y:S01]  /*1c20*/  FADD R30, R30, -R21.reuse ;  /* 0x800000151e1e7221 */ /* 0x100fe20000000000 */
[----:B------:R-:W-:Y:S01]  /*1c30*/  FMUL R20, R20, 1.4426950216293334961 ;  /* 0x3fb8aa3b14147820 */ /* 0x000fe20000400000 */
[----:B------:R-:W-:-:S02]  /*1c40*/  FADD R21, R27, -R21 ;  /* 0x800000151b157221 */ /* 0x000fc40000000000 */
[----:B------:R-:W-:Y:S02]  /*1c50*/  FMUL R30, R30, 1.4426950216293334961 ;  /* 0x3fb8aa3b1e1e7820 */ /* 0x000fe40000400000 */
[----:B------:R-:W-:-:S05]  /*1c60*/  FMUL R21, R21, 1.4426950216293334961 ;  /* 0x3fb8aa3b15157820 */ /* 0x000fca0000400000 */
[----:B------:R-:W-:Y:S02]  /*1c70*/  @!P5 FSEL R39, R39, R36, P6 ;  /* 0x000000242727d208 */ /* 0x000fe40003000000 */
[----:B------:R-:W-:Y:S02]  /*1c80*/  FSEL R36, R18, -INF , !P1 ;  /* 0xff80000012247808 */ /* 0x000fe40004800000 */
[C---:B------:R-:W-:Y:S02]  /*1c90*/  FSETP.NAN.AND P6, PT, R39.reuse, R39, PT ;  /* 0x000000272700720b */ /* 0x040fe40003fc8000 */
[----:B------:R-:W-:-:S13]  /*1ca0*/  FSETP.GT.AND P5, PT, R39, R36, PT ;  /* 0x000000242700720b */ /* 0x000fda0003fa4000 */
[----:B------:R-:W-:Y:S02]  /*1cb0*/  @!P5 FSEL R39, R39, R36, P6 ;  /* 0x000000242727d208 */ /* 0x000fe40003000000 */
[----:B------:R-:W-:Y:S02]  /*1cc0*/  FSEL R36, R22, -INF , !P1 ;  /* 0xff80000016247808 */ /* 0x000fe40004800000 */
[C---:B------:R-:W-:Y:S02]  /*1cd0*/  FSETP.NAN.AND P6, PT, R39.reuse, R39, PT ;  /* 0x000000272700720b */ /* 0x040fe40003fc8000 */
[----:B------:R-:W-:-:S13]  /*1ce0*/  FSETP.GT.AND P5, PT, R39, R36, PT ;  /* 0x000000242700720b */ /* 0x000fda0003fa4000 */
        /* <DEDUP_REMOVED lines=13> */
[----:B------:R-:W-:-:S03]  /*1dc0*/  FSEL R36, R29, -INF , !P0 ;  /* 0xff8000001d247808 */ /* 0x000fc60004000000 */
[--C-:B------:R-:W-:Y:S01]  /*1dd0*/  FADD R10, R10, -R39.reuse ;  /* 0x800000270a0a7221 */ /* 0x100fe20000000000 */
[----:B------:R-:W-:Y:S01]  /*1de0*/  FSETP.GT.AND P5, PT, R36, R5, PT ;  /* 0x000000052400720b */ /* 0x000fe20003fa4000 */
[--C-:B------:R-:W-:Y:S01]  /*1df0*/  FADD R14, R14, -R39.reuse ;  /* 0x800000270e0e7221 */ /* 0x100fe20000000000 */
[----:B------:R-:W-:Y:S01]  /*1e00*/  FSETP.NAN.AND P6, PT, R36, R36, PT ;  /* 0x000000242400720b */ /* 0x000fe20003fc8000 */
[--C-:B------:R-:W-:Y:S01]  /*1e10*/  FADD R18, R18, -R39.reuse ;  /* 0x8000002712127221 */ /* 0x100fe20000000000 */
[----:B------:R-:W-:Y:S01]  /*1e20*/  FADD R39, R22, -R39 ;  /* 0x8000002716277221 */ /* 0x000fe20000000000 */
[----:B------:R-:W-:Y:S02]  /*1e30*/  FMUL R14, R14, 1.4426950216293334961 ;  /* 0x3fb8aa3b0e0e7820 */ /* 0x000fe40000400000 */
[----:B------:R-:W-:Y:S01]  /*1e40*/  FMUL R18, R18, 1.4426950216293334961 ;  /* 0x3fb8aa3b12127820 */ /* 0x000fe20000400000 */
        /* <DEDUP_REMOVED lines=27> */
[----:B------:R-:W-:Y:S01]  /*2000*/  FMUL R29, R29, 1.4426950216293334961 ;  /* 0x3fb8aa3b1d1d7820 */ /* 0x000fe20000400000 */
[--C-:B------:R-:W-:Y:S01]  /*2010*/  FADD R9, R9, -R36.reuse ;  /* 0x8000002409097221 */ /* 0x100fe20000000000 */
[----:B------:R-:W-:Y:S01]  /*2020*/  FMUL R31, R31, 1.4426950216293334961 ;  /* 0x3fb8aa3b1f1f7820 */ /* 0x000fe20000400000 */
[----:B------:R-:W-:Y:S02]  /*2030*/  FADD R32, R32, -R36 ;  /* 0x8000002420207221 */ /* 0x000fe40000000000 */
[----:B------:R-:W-:Y:S02]  /*2040*/  FMUL R9, R9, 1.4426950216293334961 ;  /* 0x3fb8aa3b09097820 */ /* 0x000fe40000400000 */
[----:B------:R-:W-:-:S03]  /*2050*/  FMUL R32, R32, 1.4426950216293334961 ;  /* 0x3fb8aa3b20207820 */ /* 0x000fc60000400000 */
        /* <DEDUP_REMOVED lines=21> */
[----:B------:R-:W-:Y:S01]  /*21b0*/  ISETP.NE.AND P5, PT, R19, RZ, PT ;  /* 0x000000ff1300720c */ /* 0x000fe20003fa5270 */
[----:B------:R-:W-:Y:S01]  /*21c0*/  FMUL R19, R24, 1.4426950216293334961 ;  /* 0x3fb8aa3b18137820 */ /* 0x000fe20000400000 */
[----:B------:R-:W-:Y:S01]  /*21d0*/  ISETP.NE.AND P6, PT, R43, RZ, PT ;  /* 0x000000ff2b00720c */ /* 0x000fe20003fc5270 */
[--C-:B------:R-:W-:Y:S01]  /*21e0*/  FADD R4, R4, -R5.reuse ;  /* 0x8000000504047221 */ /* 0x100fe20000000000 */
[--C-:B------:R-:W-:Y:S01]  /*21f0*/  FADD R34, R34, -R5.reuse ;  /* 0x8000000522227221 */ /* 0x100fe20000000000 */
[--C-:B------:R-:W-:Y:S01]  /*2200*/  FADD R6, R6, -R5.reuse ;  /* 0x8000000506067221 */ /* 0x100fe20000000000 */
[----:B------:R-:W-:Y:S01]  /*2210*/  @P4 SEL R8, R8, R33, P6 ;  /* 0x0000002108084207 */ /* 0x000fe20003000000 */
[----:B------:R-:W-:Y:S01]  /*2220*/  FMUL R4, R4, 1.4426950216293334961 ;  /* 0x3fb8aa3b04047820 */ /* 0x000fe20000400000 */
[----:B------:R-:W-:Y:S01]  /*2230*/  ISETP.NE.AND P4, PT, R35, RZ, PT ;  /* 0x000000ff2300720c */ /* 0x000fe20003f85270 */
[----:B------:R-:W-:Y:S01]  /*2240*/  FADD R2, R2, -R5 ;  /* 0x8000000502027221 */ /* 0x000fe20000000000 */
[----:B------:R-:W-:-:S03]  /*2250*/  ISETP.NE.AND P6, PT, R28, RZ, PT ;  /* 0x000000ff1c00720c */ /* 0x000fc60003fc5270 */
[----:B------:R-:W-:Y:S02]  /*2260*/  @P5 SEL R12, R12, R3, P4 ;  /* 0x000000030c0c5207 */ /* 0x000fe40002000000 */
[----:B------:R-:W-:Y:S02]  /*2270*/  FSETP.GEU.AND P4, PT, R20, -126, PT ;  /* 0xc2fc00001400780b */ /* 0x000fe40003f8e000 */
[----:B------:R-:W-:Y:S02]  /*2280*/  ISETP.NE.AND P5, PT, R41, RZ, PT ;  /* 0x000000ff2900720c */ /* 0x000fe40003fa5270 */
[----:B------:R-:W-:-:S09]  /*2290*/  SEL R33, R33, R8, P6 ;  /* 0x0000000821217207 */ /* 0x000fd20003000000 */
[----:B------:R-:W-:-:S04]  /*22a0*/  @!P4 FMUL R20, R20, 0.5 ;  /* 0x3f0000001414c820 */ /* 0x000fc80000400000 */
[----:B------:R-:W1:Y:S02]  /*22b0*/  MUFU.EX2 R40, R20 ;  /* 0x0000001400287308 */ /* 0x000e640000000800 */
[----:B-1----:R-:W-:Y:S01]  /*22c0*/  @!P4 FMUL R40, R40, R40 ;  /* 0x000000282828c220 */ /* 0x002fe20000400000 */
[----:B------:R-:W-:-:S13]  /*22d0*/  FSETP.GEU.AND P4, PT, R19, -126, PT ;  /* 0xc2fc00001300780b */ /* 0x000fda0003f8e000 */
[----:B------:R-:W-:-:S04]  /*22e0*/  @!P4 FMUL R19, R19, 0.5 ;  /* 0x3f0000001313c820 */ /* 0x000fc80000400000 */
[----:B------:R1:W2:Y:S02]  /*22f0*/  MUFU.EX2 R37, R19 ;  /* 0x0000001300257308 */ /* 0x0002a40000000800 */
[----:B-1----:R-:W-:Y:S01]  /*2300*/  FMUL R19, R10, 1.4426950216293334961 ;  /* 0x3fb8aa3b0a137820 */ /* 0x002fe20000400000 */
[----:B--2---:R-:W-:Y:S01]  /*2310*/  @!P4 FMUL R37, R37, R37 ;  /* 0x000000252525c220 */ /* 0x004fe20000400000 */
[----:B------:R-:W-:-:S03]  /*2320*/  FSETP.GEU.AND P4, PT, R30, -126, PT ;  /* 0xc2fc00001e00780b */ /* 0x000fc60003f8e000 */
[----:B------:R-:W-:-:S10]  /*2330*/  FADD R28, R40, R37 ;  /* 0x00000025281c7221 */ /* 0x000fd40000000000 */
[----:B------:R-:W-:-:S04]  /*2340*/  @!P4 FMUL R30, R30, 0.5 ;  /* 0x3f0000001e1ec820 */ /* 0x000fc80000400000 */
[----:B------:R-:W1:Y:S02]  /*2350*/  MUFU.EX2 R27, R30 ;  /* 0x0000001e001b7308 */ /* 0x000e640000000800 */
[----:B-1----:R-:W-:Y:S01]  /*2360*/  @!P4 FMUL R27, R27, R27 ;  /* 0x0000001b1b1bc220 */ /* 0x002fe20000400000 */
[----:B------:R-:W-:-:S13]  /*2370*/  FSETP.GEU.AND P4, PT, R21, -126, PT ;  /* 0xc2fc00001500780b */ /* 0x000fda0003f8e000 */
[----:B------:R-:W-:-:S04]  /*2380*/  @!P4 FMUL R21, R21, 0.5 ;  /* 0x3f0000001515c820 */ /* 0x000fc80000400000 */
[----:B------:R-:W1:Y:S02]  /*2390*/  MUFU.EX2 R24, R21 ;  /* 0x0000001500187308 */ /* 0x000e640000000800 */
[----:B-1----:R-:W-:Y:S01]  /*23a0*/  @!P4 FMUL R24, R24, R24 ;  /* 0x000000181818c220 */ /* 0x002fe20000400000 */
[----:B------:R-:W-:-:S13]  /*23b0*/  FSETP.GEU.AND P4, PT, R19, -126, PT ;  /* 0xc2fc00001300780b */ /* 0x000fda0003f8e000 */
[----:B------:R-:W-:-:S04]  /*23c0*/  @!P4 FMUL R19, R19, 0.5 ;  /* 0x3f0000001313c820 */ /* 0x000fc80000400000 */
[----:B------:R1:W2:Y:S02]  /*23d0*/  MUFU.EX2 R35, R19 ;  /* 0x0000001300237308 */ /* 0x0002a40000000800 */
[----:B-1----:R-:W-:-:S04]  /*23e0*/  FADD R19, R27, R28 ;  /* 0x0000001c1b137221 */ /* 0x002fc80000000000 */
[----:B------:R-:W-:Y:S01]  /*23f0*/  FADD R19, R24, R19 ;  /* 0x0000001318137221 */ /* 0x000fe20000000000 */
[----:B--2---:R-:W-:Y:S01]  /*2400*/  @!P4 FMUL R35, R35, R35 ;  /* 0x000000232323c220 */ /* 0x004fe20000400000 */
[----:B------:R-:W-:-:S03]  /*2410*/  FSETP.GEU.AND P4, PT, R14, -126, PT ;  /* 0xc2fc00000e00780b */ /* 0x000fc60003f8e000 */
[----:B------:R-:W-:-:S10]  /*2420*/  FSEL R28, R19, RZ, !P2 ;  /* 0x000000ff131c7208 */ /* 0x000fd40005000000 */
        /* <DEDUP_REMOVED lines=14> */
[----:B-1----:R-:W1:Y:S01]  /*2510*/  SHFL.BFLY PT, R29, R28, 0x4, 0x1f ;  /* 0x0c801f001c1d7f89 */ /* 0x002e6200000e0000 */
[----:B--2---:R-:W-:Y:S01]  /*2520*/  @!P4 FMUL R21, R21, R21 ;  /* 0x000000151515c220 */ /* 0x004fe20000400000 */
[----:B------:R-:W-:-:S13]  /*2530*/  FSETP.GEU.AND P4, PT, R31, -126, PT ;  /* 0xc2fc00001f00780b */ /* 0x000fda0003f8e000 */
[----:B------:R-:W-:-:S04]  /*2540*/  @!P4 FMUL R31, R31, 0.5 ;  /* 0x3f0000001f1fc820 */ /* 0x000fc80000400000 */
[----:B------:R-:W2:Y:S01]  /*2550*/  MUFU.EX2 R14, R31 ;  /* 0x0000001f000e7308 */ /* 0x000ea20000000800 */
[----:B-1----:R-:W-:Y:S01]  /*2560*/  FADD R29, R28, R29 ;  /* 0x0000001d1c1d7221 */ /* 0x002fe20000000000 */
[----:B--2---:R-:W-:Y:S01]  /*2570*/  @!P4 FMUL R14, R14, R14 ;  /* 0x0000000e0e0ec220 */ /* 0x004fe20000400000 */
        /* <DEDUP_REMOVED lines=8> */
[----:B------:R-:W-:Y:S01]  /*2600*/  FSETP.GT.AND P4, PT, R7, R16, PT ;  /* 0x000000100700720b */ /* 0x000fe20003f84000 */
[----:B------:R-:W-:Y:S01]  /*2610*/  FADD R7, R35, R22 ;  /* 0x0000001623077221 */ /* 0x000fe20000000000 */
[----:B------:R-:W1:Y:S02]  /*2620*/  SHFL.BFLY PT, R16, R29, 0x2, 0x1f ;  /* 0x0c401f001d107f89 */ /* 0x000e6400000e0000 */
[----:B------:R-:W-:Y:S01]  /*2630*/  SEL R36, R3, R12, P4 ;  /* 0x0000000c03247207 */ /* 0x000fe20002000000 */
[----:B------:R-:W-:-:S04]  /*2640*/  FADD R7, R10, R7 ;  /* 0x000000070a077221 */ /* 0x000fc80000000000 */
[----:B------:R-:W-:-:S05]  /*2650*/  FADD R7, R20, R7 ;  /* 0x0000000714077221 */ /* 0x000fca0000000000 */
[----:B------:R-:W-:Y:S01]  /*2660*/  FSEL R9, R7, RZ, !P1 ;  /* 0x000000ff07097208 */ /* 0x000fe20004800000 */
[----:B------:R-:W-:-:S04]  /*2670*/  FADD R7, R21, R14 ;  /* 0x0000000e15077221 */ /* 0x000fc80000000000 */
[----:B------:R-:W2:Y:S01]  /*2680*/  SHFL.BFLY PT, R28, R9, 0x4, 0x1f ;  /* 0x0c801f00091c7f89 */ /* 0x000ea200000e0000 */
[----:B-1----:R-:W-:Y:S01]  /*2690*/  FADD R30, R29, R16 ;  /* 0x000000101d1e7221 */ /* 0x002fe20000000000 */
[----:B------:R-:W-:-:S04]  /*26a0*/  FADD R16, R18, R7 ;  /* 0x0000000712107221 */ /* 0x000fc80000000000 */
[----:B------:R-:W1:Y:S01]  /*26b0*/  SHFL.BFLY PT, R31, R30, 0x1, 0x1f ;  /* 0x0c201f001e1f7f89 */ /* 0x000e6200000e0000 */
[----:B--2---:R-:W-:Y:S01]  /*26c0*/  FADD R32, R9, R28 ;  /* 0x0000001c09207221 */ /* 0x004fe20000000000 */
[----:B------:R-:W-:Y:S01]  /*26d0*/  FADD R28, R19, R16 ;  /* 0x00000010131c7221 */ /* 0x000fe20000000000 */
[----:B------:R-:W-:Y:S02]  /*26e0*/  SEL R16, R26, R11, P5 ;  /* 0x0000000b1a107207 */ /* 0x000fe40002800000 */
[----:B------:R-:W-:Y:S01]  /*26f0*/  FSETP.GEU.AND P5, PT, R4, -126, PT ;  /* 0xc2fc00000400780b */ /* 0x000fe20003fae000 */
[----:B------:R-:W2:Y:S01]  /*2700*/  SHFL.BFLY PT, R11, R32, 0x2, 0x1f ;  /* 0x0c401f00200b7f89 */ /* 0x000ea200000e0000 */
[----:B------:R-:W-:-:S05]  /*2710*/  FSEL R28, R28, RZ, !P0 ;  /* 0x000000ff1c1c7208 */ /* 0x000fca0004000000 */
[----:B------:R-:W3:Y:S01]  /*2720*/  SHFL.BFLY PT, R9, R28, 0x4, 0x1f ;  /* 0x0c801f001c097f89 */ /* 0x000ee200000e0000 */
[----:B-1----:R-:W-:Y:S01]  /*2730*/  FADD R7, R30, R31 ;  /* 0x0000001f1e077221 */ /* 0x002fe20000000000 */
[----:B------:R-:W-:Y:S01]  /*2740*/  FMUL R31, R34, 1.4426950216293334961 ;  /* 0x3fb8aa3b221f7820 */ /* 0x000fe20000400000 */
[----:B------:R-:W-:Y:S01]  /*2750*/  FMUL R30, R6, 1.4426950216293334961 ;  /* 0x3fb8aa3b061e7820 */ /* 0x000fe20000400000 */
[----:B------:R-:W-:Y:S02]  /*2760*/  FMUL R34, R2, 1.4426950216293334961 ;  /* 0x3fb8aa3b02227820 */ /* 0x000fe40000400000 */
[C---:B------:R-:W-:Y:S01]  /*2770*/  FSETP.GT.AND P6, PT, |R7|.reuse, 8.50705917302346158658e+37, PT ;  /* 0x7e8000000700780b */ /* 0x040fe20003fc4200 */
[----:B------:R-:W-:Y:S01]  /*2780*/  @!P5 FMUL R4, R4, 0.5 ;  /* 0x3f0000000404d820 */ /* 0x000fe20000400000 */
[----:B------:R-:W-:-:S03]  /*2790*/  FSETP.GEU.AND P4, PT, |R7|, 1.175494350822287508e-38, PT ;  /* 0x008000000700780b */ /* 0x000fc60003f8e200 */
[----:B------:R-:W1:Y:S01]  /*27a0*/  MUFU.EX2 R12, R4 ;  /* 0x00000004000c7308 */ /* 0x000e620000000800 */
[----:B--2---:R-:W-:-:S07]  /*27b0*/  FADD R8, R32, R11 ;  /* 0x0000000b20087221 */ /* 0x004fce0000000000 */
[----:B------:R-:W-:Y:S01]  /*27c0*/  @P6 FMUL R7, R7, 0.25 ;  /* 0x3e80000007076820 */ /* 0x000fe20000400000 */
[----:B------:R-:W-:Y:S01]  /*27d0*/  @P6 FMUL R40, R40, 0.25 ;  /* 0x3e80000028286820 */ /* 0x000fe20000400000 */
[----:B------:R-:W-:Y:S01]  /*27e0*/  @P6 FMUL R37, R37, 0.25 ;  /* 0x3e80000025256820 */ /* 0x000fe20000400000 */
[----:B------:R-:W-:Y:S01]  /*27f0*/  @P6 FMUL R27, R27, 0.25 ;  /* 0x3e8000001b1b6820 */ /* 0x000fe20000400000 */
[----:B------:R-:W-:Y:S01]  /*2800*/  @P6 FMUL R24, R24, 0.25 ;  /* 0x3e80000018186820 */ /* 0x000fe20000400000 */
[----:B------:R-:W-:Y:S01]  /*2810*/  FSETP.GEU.AND P6, PT, R31, -126, PT ;  /* 0xc2fc00001f00780b */ /* 0x000fe20003fce000 */
[----:B------:R-:W-:Y:S01]  /*2820*/  @!P4 FMUL R7, R7, 16777216 ;  /* 0x4b8000000707c820 */ /* 0x000fe20000400000 */
[----:B------:R-:W-:Y:S01]  /*2830*/  @!P4 FMUL R40, R40, 16777216 ;  /* 0x4b8000002828c820 */ /* 0x000fe20000400000 */
[----:B------:R-:W-:Y:S01]  /*2840*/  @!P4 FMUL R37, R37, 16777216 ;  /* 0x4b8000002525c820 */ /* 0x000fe20000400000 */
[----:B------:R-:W-:Y:S01]  /*2850*/  @!P4 FMUL R27, R27, 16777216 ;  /* 0x4b8000001b1bc820 */ /* 0x000fe20000400000 */
[----:B------:R-:W-:Y:S01]  /*2860*/  @!P4 FMUL R24, R24, 16777216 ;  /* 0x4b8000001818c820 */ /* 0x000fe20000400000 */
[----:B------:R-:W-:Y:S01]  /*2870*/  FSETP.GEU.AND P4, PT, R30, -126, PT ;  /* 0xc2fc00001e00780b */ /* 0x000fe20003f8e000 */
[----:B-1----:R-:W-:Y:S01]  /*2880*/  @!P5 FMUL R12, R12, R12 ;  /* 0x0000000c0c0cd220 */ /* 0x002fe20000400000 */
[----:B------:R-:W-:Y:S01]  /*2890*/  FSETP.GEU.AND P5, PT, R34, -126, PT ;  /* 0xc2fc00002200780b */ /* 0x000fe20003fae000 */
[----:B---3--:R-:W-:Y:S01]  /*28a0*/  FADD R3, R28, R9 ;  /* 0x000000091c037221 */ /* 0x008fe20000000000 */
[----:B------:R-:W1:Y:S01]  /*28b0*/  MUFU.RCP R7, R7 ;  /* 0x0000000700077308 */ /* 0x000e620000001000 */
[----:B------:R-:W2:Y:S01]  /*28c0*/  SHFL.BFLY PT, R9, R8, 0x1, 0x1f ;  /* 0x0c201f0008097f89 */ /* 0x000ea200000e0000 */
[----:B------:R-:W3:Y:S01]  /*28d0*/  LDC.64 R28, c[0x0][0x220] ;  /* 0x00008800ff1c7b82 */ /* 0x000ee20000000a00 */
[----:B------:R-:W-:-:S02]  /*28e0*/  @!P6 FMUL R31, R31, 0.5 ;  /* 0x3f0000001f1fe820 */ /* 0x000fc40000400000 */
[----:B------:R-:W4:Y:S04]  /*28f0*/  SHFL.BFLY PT, R26, R3, 0x2, 0x1f ;  /* 0x0c401f00031a7f89 */ /* 0x000f2800000e0000 */
[----:B------:R-:W-:Y:S01]  /*2900*/  @!P4 FMUL R30, R30, 0.5 ;  /* 0x3f0000001e1ec820 */ /* 0x000fe20000400000 */
[----:B------:R-:W5:Y:S01]  /*2910*/  MUFU.EX2 R31, R31 ;  /* 0x0000001f001f7308 */ /* 0x000f620000000800 */
[----:B------:R-:W-:Y:S01]  /*2920*/  @!P5 FMUL R34, R34, 0.5 ;  /* 0x3f0000002222d820 */ /* 0x000fe20000400000 */
[C---:B-1----:R-:W-:Y:S01]  /*2930*/  FMUL R4, R7.reuse, R40 ;  /* 0x0000002807047220 */ /* 0x042fe20000400000 */
[C---:B------:R-:W-:Y:S01]  /*2940*/  FMUL R5, R7.reuse, R37 ;  /* 0x0000002507057220 */ /* 0x040fe20000400000 */
[----:B------:R-:W-:-:S04]  /*2950*/  FMUL R6, R7, R27 ;  /* 0x0000001b07067220 */ /* 0x000fc80000400000 */
[----:B------:R-:W1:Y:S01]  /*2960*/  MUFU.EX2 R30, R30 ;  /* 0x0000001e001e7308 */ /* 0x000e620000000800 */
[----:B------:R-:W-:Y:S01]  /*2970*/  FMUL R7, R7, R24 ;  /* 0x0000001807077220 */ /* 0x000fe20000400000 */
[----:B-----5:R-:W-:-:S06]  /*2980*/  @!P6 FMUL R31, R31, R31 ;  /* 0x0000001f1f1fe220 */ /* 0x020fcc0000400000 */
[----:B------:R-:W5:Y:S01]  /*2990*/  MUFU.EX2 R32, R34 ;  /* 0x0000002200207308 */ /* 0x000f620000000800 */
[----:B--2---:R-:W-:Y:S01]  /*29a0*/  FADD R8, R8, R9 ;  /* 0x0000000908087221 */ /* 0x004fe20000000000 */
[----:B---3--:R-:W-:-:S04]  /*29b0*/  IMAD.WIDE R24, R25, 0x4, R28 ;  /* 0x0000000419187825 */ /* 0x008fc800078e021c */
[----:B------:R-:W-:Y:S01]  /*29c0*/  FADD R9, R12, R31 ;  /* 0x0000001f0c097221 */ /* 0x000fe20000000000 */
[----:B----4-:R-:W-:Y:S01]  /*29d0*/  FADD R11, R3, R26 ;  /* 0x0000001a030b7221 */ /* 0x010fe20000000000 */
[----:B------:R-:W-:Y:S01]  /*29e0*/  FSETP.GEU.AND P6, PT, |R8|, 1.175494350822287508e-38, PT ;  /* 0x008000000800780b */ /* 0x000fe20003fce200 */
[----:B-1----:R-:W-:Y:S01]  /*29f0*/  @!P4 FMUL R30, R30, R30 ;  /* 0x0000001e1e1ec220 */ /* 0x002fe20000400000 */
[----:B------:R-:W-:Y:S02]  /*2a00*/  FSETP.GT.AND P4, PT, |R8|, 8.50705917302346158658e+37, PT ;  /* 0x7e8000000800780b */ /* 0x000fe40003f84200 */
[----:B------:R-:W1:Y:S01]  /*2a10*/  SHFL.BFLY PT, R40, R11, 0x1, 0x1f ;  /* 0x0c201f000b287f89 */ /* 0x000e6200000e0000 */
[----:B------:R-:W-:-:S04]  /*2a20*/  IMAD.WIDE R2, R15, 0x4, R28 ;  /* 0x000000040f027825 */ /* 0x000fc800078e021c */
[----:B------:R-:W-:Y:S01]  /*2a30*/  FADD R9, R30, R9 ;  /* 0x000000091e097221 */ /* 0x000fe20000000000 */
[----:B------:R-:W-:Y:S01]  /*2a40*/  SHF.R.U32.HI R15, RZ, 0x3, R13 ;  /* 0x00000003ff0f7819 */ /* 0x000fe2000001160d */
[----:B------:R-:W-:-:S04]  /*2a50*/  IMAD.WIDE R26, R17, 0x4, R28 ;  /* 0x00000004111a7825 */ /* 0x000fc800078e021c */
[----:B-----5:R-:W-:Y:S01]  /*2a60*/  @!P5 FMUL R32, R32, R32 ;  /* 0x000000202020d220 */ /* 0x020fe20000400000 */
[----:B------:R-:W-:Y:S01]  /*2a70*/  SGXT.U32 R15, R15, 0x5 ;  /* 0x000000050f0f781a */ /* 0x000fe20000000000 */
[----:B------:R-:W-:Y:S01]  /*2a80*/  @!P2 STG.E.128 desc[UR6][R2.64], R4 ;  /* 0x000000040200a986 */ /* 0x000fe2000c101d06 */
[----:B------:R-:W-:-:S04]  /*2a90*/  IMAD.WIDE R28, R23, 0x4, R28 ;  /* 0x00000004171c7825 */ /* 0x000fc800078e021c */
[----:B------:R-:W-:Y:S01]  /*2aa0*/  FADD R9, R32, R9 ;  /* 0x0000000920097221 */ /* 0x000fe20000000000 */
[----:B------:R-:W-:Y:S01]  /*2ab0*/  LEA R15, R15, UR4, 0x2 ;  /* 0x000000040f0f7c11 */ /* 0x000fe2000f8e10ff */
[----:B------:R-:W-:Y:S01]  /*2ac0*/  @P4 FMUL R8, R8, 0.25 ;  /* 0x3e80000008084820 */ /* 0x000fe20000400000 */
[----:B------:R-:W-:Y:S01]  /*2ad0*/  @P4 FMUL R35, R35, 0.25 ;  /* 0x3e80000023234820 */ /* 0x000fe20000400000 */
[----:B------:R-:W-:Y:S01]  /*2ae0*/  @P4 FMUL R22, R22, 0.25 ;  /* 0x3e80000016164820 */ /* 0x000fe20000400000 */
[----:B------:R-:W-:Y:S01]  /*2af0*/  FSEL R9, R9, RZ, !P3 ;  /* 0x000000ff09097208 */ /* 0x000fe20005800000 */
[----:B------:R-:W-:Y:S01]  /*2b00*/  @P4 FMUL R10, R10, 0.25 ;  /* 0x3e8000000a0a4820 */ /* 0x000fe20000400000 */
[----:B------:R-:W-:Y:S01]  /*2b10*/  @P4 FMUL R20, R20, 0.25 ;  /* 0x3e80000014144820 */ /* 0x000fe20000400000 */
[----:B------:R-:W-:Y:S01]  /*2b20*/  @!P6 FMUL R8, R8, 16777216 ;  /* 0x4b8000000808e820 */ /* 0x000fe20000400000 */
[----:B------:R-:W-:Y:S01]  /*2b30*/  @!P6 FMUL R35, R35, 16777216 ;  /* 0x4b8000002323e820 */ /* 0x000fe20000400000 */
[----:B------:R-:W2:Y:S01]  /*2b40*/  SHFL.BFLY PT, R34, R9, 0x4, 0x1f ;  /* 0x0c801f0009227f89 */ /* 0x000ea200000e0000 */
[----:B------:R-:W-:Y:S01]  /*2b50*/  @!P6 FMUL R22, R22, 16777216 ;  /* 0x4b8000001616e820 */ /* 0x000fe20000400000 */
[----:B------:R-:W-:Y:S01]  /*2b60*/  @!P6 FMUL R10, R10, 16777216 ;  /* 0x4b8000000a0ae820 */ /* 0x000fe20000400000 */
[----:B------:R-:W-:Y:S01]  /*2b70*/  @!P6 FMUL R20, R20, 16777216 ;  /* 0x4b8000001414e820 */ /* 0x000fe20000400000 */
[----:B-1----:R-:W-:Y:S01]  /*2b80*/  FADD R40, R11, R40 ;  /* 0x000000280b287221 */ /* 0x002fe20000000000 */
[----:B------:R1:W-:Y:S04]  /*2b90*/  STS [R15+0x80], R16 ;  /* 0x000080100f007388 */ /* 0x0003e80000000800 */
[C---:B------:R-:W-:Y:S01]  /*2ba0*/  FSETP.GT.AND P5, PT, |R40|.reuse, 8.50705917302346158658e+37, PT ;  /* 0x7e8000002800780b */ /* 0x040fe20003fa4200 */
[----:B------:R-:W-:Y:S01]  /*2bb0*/  STS [R15], R38 ;  /* 0x000000260f007388 */ /* 0x000fe20000000800 */
[----:B------:R-:W-:-:S03]  /*2bc0*/  FSETP.GEU.AND P4, PT, |R40|, 1.175494350822287508e-38, PT ;  /* 0x008000002800780b */ /* 0x000fc60003f8e200 */
[----:B------:R-:W-:Y:S04]  /*2bd0*/  STS [R15+0x100], R33 ;  /* 0x000100210f007388 */ /* 0x000fe80000000800 */
[----:B------:R-:W-:Y:S04]  /*2be0*/  STS [R15+0x180], R36 ;  /* 0x000180240f007388 */ /* 0x000fe80000000800 */
[----:B------:R-:W-:Y:S01]  /*2bf0*/  @P5 FMUL R40, R40, 0.25 ;  /* 0x3e80000028285820 */ /* 0x000fe20000400000 */
[----:B------:R-:W-:Y:S01]  /*2c00*/  @P5 FMUL R21, R21, 0.25 ;  /* 0x3e80000015155820 */ /* 0x000fe20000400000 */
[----:B--2---:R-:W-:Y:S01]  /*2c10*/  FADD R34, R9, R34 ;  /* 0x0000002209227221 */ /* 0x004fe20000000000 */
[----:B------:R-:W-:Y:S01]  /*2c20*/  @P5 FMUL R14, R14, 0.25 ;  /* 0x3e8000000e0e5820 */ /* 0x000fe20000400000 */
[----:B------:R-:W-:Y:S01]  /*2c30*/  @P5 FMUL R18, R18, 0.25 ;  /* 0x3e80000012125820 */ /* 0x000fe20000400000 */
[----:B------:R-:W-:Y:S01]  /*2c40*/  @P5 FMUL R19, R19, 0.25 ;  /* 0x3e80000013135820 */ /* 0x000fe20000400000 */
[----:B------:R-:W-:Y:S01]  /*2c50*/  @!P4 FMUL R40, R40, 16777216 ;  /* 0x4b8000002828c820 */ /* 0x000fe20000400000 */
[----:B------:R-:W2:Y:S01]  /*2c60*/  SHFL.BFLY PT, R11, R34, 0x2, 0x1f ;  /* 0x0c401f00220b7f89 */ /* 0x000ea200000e0000 */
[----:B------:R-:W-:Y:S01]  /*2c70*/  @!P4 FMUL R21, R21, 16777216 ;  /* 0x4b8000001515c820 */ /* 0x000fe20000400000 */
[----:B------:R-:W-:Y:S01]  /*2c80*/  @!P4 FMUL R14, R14, 16777216 ;  /* 0x4b8000000e0ec820 */ /* 0x000fe20000400000 */
[----:B------:R-:W-:Y:S01]  /*2c90*/  @!P4 FMUL R18, R18, 16777216 ;  /* 0x4b8000001212c820 */ /* 0x000fe20000400000 */
[----:B------:R-:W-:Y:S01]  /*2ca0*/  @!P4 FMUL R19, R19, 16777216 ;  /* 0x4b8000001313c820 */ /* 0x000fe20000400000 */
[----:B------:R-:W1:Y:S02]  /*2cb0*/  MUFU.RCP R40, R40 ;  /* 0x0000002800287308 */ /* 0x000e640000001000 */
[C---:B-1----:R-:W-:Y:S01]  /*2cc0*/  FMUL R16, R40.reuse, R21 ;  /* 0x0000001528107220 */ /* 0x042fe20000400000 */
[C---:B------:R-:W-:Y:S01]  /*2cd0*/  FMUL R17, R40.reuse, R14 ;  /* 0x0000000e28117220 */ /* 0x040fe20000400000 */
[C---:B------:R-:W-:Y:S01]  /*2ce0*/  FMUL R18, R40.reuse, R18 ;  /* 0x0000001228127220 */ /* 0x040fe20000400000 */
[----:B------:R-:W-:Y:S01]  /*2cf0*/  FMUL R19, R40, R19 ;  /* 0x0000001328137220 */ /* 0x000fe20000400000 */
[----:B--2---:R-:W-:Y:S01]  /*2d00*/  FADD R11, R34, R11 ;  /* 0x0000000b220b7221 */ /* 0x004fe20000000000 */
[----:B------:R-:W-:-:S04]  /*2d10*/  LOP3.LUT R14, R13, 0x7f, RZ, 0xc0, !PT ;  /* 0x0000007f0d0e7812 */ /* 0x000fc800078ec0ff */
[----:B------:R-:W1:Y:S02]  /*2d20*/  SHFL.BFLY PT, R42, R11, 0x1, 0x1f ;  /* 0x0c201f000b2a7f89 */ /* 0x000e6400000e0000 */
[----:B-1----:R-:W-:Y:S02]  /*2d30*/  FADD R42, R11, R42 ;  /* 0x0000002a0b2a7221 */ /* 0x002fe40000000000 */
[----:B------:R-:W1:Y:S03]  /*2d40*/  MUFU.RCP R11, R8 ;  /* 0x00000008000b7308 */ /* 0x000e660000001000 */
[C---:B------:R-:W-:Y:S02]  /*2d50*/  FSETP.GT.AND P6, PT, |R42|.reuse, 8.50705917302346158658e+37, PT ;  /* 0x7e8000002a00780b */ /* 0x040fe40003fc4200 */
[----:B------:R-:W-:Y:S01]  /*2d60*/  FSETP.GEU.AND P5, PT, |R42|, 1.175494350822287508e-38, PT ;  /* 0x008000002a00780b */ /* 0x000fe20003fae200 */
[----:B-1----:R-:W-:-:S10]  /*2d70*/  FMUL R8, R11, R35 ;  /* 0x000000230b087220 */ /* 0x002fd40000400000 */
[----:B------:R-:W-:Y:S01]  /*2d80*/  @P6 FMUL R42, R42, 0.25 ;  /* 0x3e8000002a2a6820 */ /* 0x000fe20000400000 */
[----:B------:R-:W-:Y:S01]  /*2d90*/  @P6 FMUL R12, R12, 0.25 ;  /* 0x3e8000000c0c6820 */ /* 0x000fe20000400000 */
[----:B------:R-:W-:Y:S01]  /*2da0*/  @P6 FMUL R31, R31, 0.25 ;  /* 0x3e8000001f1f6820 */ /* 0x000fe20000400000 */
[----:B------:R-:W-:Y:S01]  /*2db0*/  @P6 FMUL R30, R30, 0.25 ;  /* 0x3e8000001e1e6820 */ /* 0x000fe20000400000 */
[----:B------:R-:W-:Y:S01]  /*2dc0*/  @!P5 FMUL R42, R42, 16777216 ;  /* 0x4b8000002a2ad820 */ /* 0x000fe20000400000 */
[----:B------:R-:W-:Y:S01]  /*2dd0*/  @P6 FMUL R32, R32, 0.25 ;  /* 0x3e80000020206820 */ /* 0x000fe20000400000 */
[----:B------:R-:W-:Y:S01]  /*2de0*/  @!P5 FMUL R12, R12, 16777216 ;  /* 0x4b8000000c0cd820 */ /* 0x000fe20000400000 */
[----:B------:R-:W-:Y:S01]  /*2df0*/  @!P5 FMUL R31, R31, 16777216 ;  /* 0x4b8000001f1fd820 */ /* 0x000fe20000400000 */
[----:B------:R-:W1:Y:S01]  /*2e00*/  MUFU.RCP R23, R42 ;  /* 0x0000002a00177308 */ /* 0x000e620000001000 */
[----:B------:R-:W-:Y:S01]  /*2e10*/  @!P5 FMUL R30, R30, 16777216 ;  /* 0x4b8000001e1ed820 */ /* 0x000fe20000400000 */
[----:B------:R-:W-:Y:S01]  /*2e20*/  @!P5 FMUL R32, R32, 16777216 ;  /* 0x4b8000002020d820 */ /* 0x000fe20000400000 */
[C---:B------:R-:W-:Y:S01]  /*2e30*/  FMUL R9, R11.reuse, R22 ;  /* 0x000000160b097220 */ /* 0x040fe20000400000 */
[C---:B------:R-:W-:Y:S01]  /*2e40*/  FMUL R10, R11.reuse, R10 ;  /* 0x0000000a0b0a7220 */ /* 0x040fe20000400000 */
[----:B------:R-:W-:-:S05]  /*2e50*/  FMUL R11, R11, R20 ;  /* 0x000000140b0b7220 */ /* 0x000fca0000400000 */
[----:B------:R-:W-:Y:S04]  /*2e60*/  @!P1 STG.E.128 desc[UR6][R26.64], R8 ;  /* 0x000000081a009986 */ /* 0x000fe8000c101d06 */
[----:B------:R-:W-:Y:S01]  /*2e70*/  @!P0 STG.E.128 desc[UR6][R24.64], R16 ;  /* 0x0000001018008986 */ /* 0x000fe2000c101d06 */
[C---:B-1----:R-:W-:Y:S01]  /*2e80*/  FMUL R20, R23.reuse, R12 ;  /* 0x0000000c17147220 */ /* 0x042fe20000400000 */
[C---:B------:R-:W-:Y:S01]  /*2e90*/  FMUL R21, R23.reuse, R31 ;  /* 0x0000001f17157220 */ /* 0x040fe20000400000 */
[C---:B------:R-:W-:Y:S01]  /*2ea0*/  FMUL R22, R23.reuse, R30 ;  /* 0x0000001e17167220 */ /* 0x040fe20000400000 */
[----:B------:R-:W-:Y:S01]  /*2eb0*/  FMUL R23, R23, R32 ;  /* 0x0000002017177220 */ /* 0x000fe20000400000 */
[----:B------:R-:W-:Y:S02]  /*2ec0*/  LEA R30, R14, UR4, 0x2 ;  /* 0x000000040e1e7c11 */ /* 0x000fe4000f8e10ff */
[----:B------:R-:W1:Y:S01]  /*2ed0*/  LDC.64 R14, c[0x0][0x218] ;  /* 0x00008600ff0e7b82 */ /* 0x000e620000000a00 */
[----:B------:R-:W-:Y:S01]  /*2ee0*/  LOP3.LUT P0, RZ, R13, 0x80, RZ, 0xc0, !PT ;  /* 0x000000800dff7812 */ /* 0x000fe2000780c0ff */
[----:B------:R-:W-:Y:S01]  /*2ef0*/  @!P3 STG.E.128 desc[UR6][R28.64], R20 ;  /* 0x000000141c00b986 */ /* 0x000fe2000c101d06 */
[----:B------:R-:W-:-:S05]  /*2f00*/  LOP3.LUT R13, R0, 0x7f, R13, 0xf8, !PT ;  /* 0x0000007f000d7812 */ /* 0x000fca00078ef80d */
[----:B------:R-:W-:Y:S01]  /*2f10*/  BAR.SYNC.DEFER_BLOCKING 0x0 ;  /* 0x0000000000007b1d */ /* 0x000fe20000010000 */
[C---:B------:R-:W-:Y:S01]  /*2f20*/  ISETP.LT.AND P0, PT, R13.reuse, 0x80, !P0 ;  /* 0x000000800d00780c */ /* 0x040fe20004701270 */
[----:B-1----:R-:W-:-:S04]  /*2f30*/  IMAD.WIDE R2, R13, 0x8, R14 ;  /* 0x000000080d027825 */ /* 0x002fc800078e020e */
[----:B------:R-:W1:Y:S02]  /*2f40*/  LDS R12, [R30] ;  /* 0x000000001e0c7984 */ /* 0x000e640000000800 */
[----:B-1----:R-:W-:-:S06]  /*2f50*/  SHF.R.S32.HI R13, RZ, 0x1f, R12 ;  /* 0x0000001fff0d7819 */ /* 0x002fcc000001140c */
[----:B------:R-:W-:Y:S05]  /*2f60*/  @!P0 EXIT ;  /* 0x000000000000894d */ /* 0x000fea0003800000 */
[----:B------:R-:W-:Y:S01]  /*2f70*/  STG.E.64 desc[UR6][R2.64], R12 ;  /* 0x0000000c02007986 */ /* 0x000fe2000c101b06 */
[----:B------:R-:W-:Y:S05]  /*2f80*/  EXIT ;  /* 0x000000000000794d */ /* 0x000fea0003800000 */
.L_x_0:
[----:B------:R-:W-:-:S00]  /*2f90*/  BRA `(.L_x_0) ;  /* 0xfffffffc00fc7947 */ /* 0x000fc0000383ffff */
[----:B------:R-:W-:-:S00]  /*2fa0*/  NOP ;  /* 0x0000000000007918 */ /* 0x000fc00000000000 */
        /* <DEDUP_REMOVED lines=13> */
.L_x_1:


//--------------------- .nv.shared.triton_per_fused__softmax_max_sub_1 --------------------------
	.section	.nv.shared.triton_per_fused__softmax_max_sub_1,"aw",@nobits
	.sectionflags	@""
	.align	16
	.zero		1024


//--------------------- .nv.constant0.triton_per_fused__softmax_max_sub_1 --------------------------
	.section	.nv.constant0.triton_per_fused__softmax_max_sub_1,"a",@progbits
	.sectionflags	@""
	.align	4
.nv.constant0.triton_per_fused__softmax_max_sub_1:
	.zero		560
